// auto-generated by cutlass_sweep.gemm — config: {"arch": "sm_90", "cluster_m": 2, "cluster_n": 2, "dtype": "int8", "stages": 4, "tile_k": 32, "tile_m": 256, "tile_n": 256}
#include "cutlass/cutlass.h"
#include "cutlass/gemm/collective/collective_builder.hpp"
#include "cutlass/gemm/device/gemm_universal_adapter.h"
#include "cutlass/gemm/kernel/gemm_universal.hpp"
#include "cutlass/epilogue/collective/collective_builder.hpp"

using ElemA = int8_t;
using ElemB = int8_t;
using ElemCD = int8_t;
using Acc  = int32_t;
using TileShape    = cute::Shape<cute::_256, cute::_256, cute::_32>;
using ClusterShape = cute::Shape<cute::_2, cute::_2, cute::_1>;

using CollectiveEpilogue = typename cutlass::epilogue::collective::CollectiveBuilder<
    cutlass::arch::Sm90, cutlass::arch::OpClassTensorOp,
    TileShape, ClusterShape,
    cutlass::epilogue::collective::EpilogueTileAuto,
    Acc, Acc,
    ElemCD, cutlass::layout::RowMajor, 128 / cutlass::sizeof_bits<ElemCD>::value,
    ElemCD, cutlass::layout::RowMajor, 128 / cutlass::sizeof_bits<ElemCD>::value,
    cutlass::epilogue::collective::EpilogueScheduleAuto
  >::CollectiveOp;

using CollectiveMainloop = typename cutlass::gemm::collective::CollectiveBuilder<
    cutlass::arch::Sm90, cutlass::arch::OpClassTensorOp,
    ElemA, cutlass::layout::RowMajor, 128 / cutlass::sizeof_bits<ElemA>::value,
    ElemB, cutlass::layout::ColumnMajor, 128 / cutlass::sizeof_bits<ElemB>::value,
    Acc,
    TileShape, ClusterShape,
    cutlass::gemm::collective::StageCount<4>,
    cutlass::gemm::collective::KernelScheduleAuto
  >::CollectiveOp;

using GemmKernel = cutlass::gemm::kernel::GemmUniversal<
    cute::Shape<int,int,int,int>,
    CollectiveMainloop,
    CollectiveEpilogue
>;
using Gemm = cutlass::gemm::device::GemmUniversalAdapter<GemmKernel>;

// Force the device kernel symbol into the cubin without needing a host main.
auto* _anchor = &cutlass::device_kernel<GemmKernel>;


// ===== COMPILED SASS (sm_90a) =====

	.target	sm_90a

	.elftype	@"ET_EXEC"


//--------------------- .note.nv.tkinfo           --------------------------
	.section	.note.nv.tkinfo,"",@"SHT_NOTE"
	.sectionflags	@"SHF_NOTE_NV_TKINFO"
	.tkinfo
        /*0018*/ 	.word	0x00000002
        /*0030*/ 	.string	""
        /*0030*/ 	.string	"ptxas"
        /*0030*/ 	.string	"Cuda compilation tools, release 13.0, V13.0.88"
        /*0030*/ 	.string	"Build cuda_13.0.r13.0/compiler.36424714_0"
        /*0030*/ 	.string	"-arch sm_90a -m 64 "



//--------------------- .note.nv.cuinfo           --------------------------
	.section	.note.nv.cuinfo,"",@"SHT_NOTE"
	.sectionflags	@"SHF_NOTE_NV_CUINFO"
        /*0018*/ 	.short	0x0002
        /*001a*/ 	.short	0x005a
        /*001c*/ 	.short	0x0082
	.zero		2


//--------------------- .nv.info                  --------------------------
	.section	.nv.info,"",@"SHT_CUDA_INFO"
	.align	4


	//----- nvinfo : EIATTR_REGCOUNT
	.align		4
        /*0000*/ 	.byte	0x04, 0x2f
        /*0002*/ 	.short	(.L_15 - .L_14)
	.align		4
.L_14:
        /*0004*/ 	.word	index@(_ZN7cutlass13device_kernelINS_4gemm6kernel13GemmUniversalIN4cute5tupleIJiiiiEEENS1_10collective13CollectiveMmaINS1_34MainloopSm90TmaGmmaWarpSpecializedILi4ENS5_IJNS4_1CILi2EEESB_NSA_ILi1EEEEEENS1_35KernelTmaWarpSpecializedCooperativeEEENS5_IJNSA_ILi256EEESG_NSA_ILi32EEEEEEaNS5_IJlSC_lEEEaSJ_NS4_8TiledMMAINS4_8MMA_AtomIJNS4_4SM904GMMA27MMA_64x256x32_S32S8S8_SS_TNEEEENS4_6LayoutINS5_IJSB_SC_SC_EEENS5_IJSC_NSA_ILi0EEESS_EEEEENS5_IJNS4_10UnderscoreESV_SV_EEEEENS4_23SM90_TMA_LOAD_MULTICASTENS4_14ComposedLayoutINS4_7SwizzleILi1ELi4ELi3EEENS4_18smem_ptr_flag_bitsILi8EEENSQ_INS5_IJNSA_ILi8EEESH_EEENS5_IJSH_SC_EEEEEEEvNS4_8identityESY_S18_vS19_EENS_8epilogue10collective6detail29Sm90TmaWarpSpecializedAdapterINS1C_15DefaultEpilogueIaSJ_SJ_NS1B_6thread17LinearCombinationIaLi1EiiLNS1G_9ScaleType4KindE0ELNS_15FloatRoundStyleE2EaEENS1_15EpilogueDefaultEEEEEvvEEEEvNT_6ParamsE)
        /*0008*/ 	.word	0x000000a8


	//----- nvinfo : EIATTR_FRAME_SIZE
	.align		4
.L_15:
        /*000c*/ 	.byte	0x04, 0x11
        /*000e*/ 	.short	(.L_17 - .L_16)
	.align		4
.L_16:
        /*0010*/ 	.word	index@(_ZN7cutlass13device_kernelINS_4gemm6kernel13GemmUniversalIN4cute5tupleIJiiiiEEENS1_10collective13CollectiveMmaINS1_34MainloopSm90TmaGmmaWarpSpecializedILi4ENS5_IJNS4_1CILi2EEESB_NSA_ILi1EEEEEENS1_35KernelTmaWarpSpecializedCooperativeEEENS5_IJNSA_ILi256EEESG_NSA_ILi32EEEEEEaNS5_IJlSC_lEEEaSJ_NS4_8TiledMMAINS4_8MMA_AtomIJNS4_4SM904GMMA27MMA_64x256x32_S32S8S8_SS_TNEEEENS4_6LayoutINS5_IJSB_SC_SC_EEENS5_IJSC_NSA_ILi0EEESS_EEEEENS5_IJNS4_10UnderscoreESV_SV_EEEEENS4_23SM90_TMA_LOAD_MULTICASTENS4_14ComposedLayoutINS4_7SwizzleILi1ELi4ELi3EEENS4_18smem_ptr_flag_bitsILi8EEENSQ_INS5_IJNSA_ILi8EEESH_EEENS5_IJSH_SC_EEEEEEEvNS4_8identityESY_S18_vS19_EENS_8epilogue10collective6detail29Sm90TmaWarpSpecializedAdapterINS1C_15DefaultEpilogueIaSJ_SJ_NS1B_6thread17LinearCombinationIaLi1EiiLNS1G_9ScaleType4KindE0ELNS_15FloatRoundStyleE2EaEENS1_15EpilogueDefaultEEEEEvvEEEEvNT_6ParamsE)
        /*0014*/ 	.word	0x000002c0


	//----- nvinfo : EIATTR_MIN_STACK_SIZE
	.align		4
.L_17:
        /*0018*/ 	.byte	0x04, 0x12
        /*001a*/ 	.short	(.L_19 - .L_18)
	.align		4
.L_18:
        /*001c*/ 	.word	index@(_ZN7cutlass13device_kernelINS_4gemm6kernel13GemmUniversalIN4cute5tupleIJiiiiEEENS1_10collective13CollectiveMmaINS1_34MainloopSm90TmaGmmaWarpSpecializedILi4ENS5_IJNS4_1CILi2EEESB_NSA_ILi1EEEEEENS1_35KernelTmaWarpSpecializedCooperativeEEENS5_IJNSA_ILi256EEESG_NSA_ILi32EEEEEEaNS5_IJlSC_lEEEaSJ_NS4_8TiledMMAINS4_8MMA_AtomIJNS4_4SM904GMMA27MMA_64x256x32_S32S8S8_SS_TNEEEENS4_6LayoutINS5_IJSB_SC_SC_EEENS5_IJSC_NSA_ILi0EEESS_EEEEENS5_IJNS4_10UnderscoreESV_SV_EEEEENS4_23SM90_TMA_LOAD_MULTICASTENS4_14ComposedLayoutINS4_7SwizzleILi1ELi4ELi3EEENS4_18smem_ptr_flag_bitsILi8EEENSQ_INS5_IJNSA_ILi8EEESH_EEENS5_IJSH_SC_EEEEEEEvNS4_8identityESY_S18_vS19_EENS_8epilogue10collective6detail29Sm90TmaWarpSpecializedAdapterINS1C_15DefaultEpilogueIaSJ_SJ_NS1B_6thread17LinearCombinationIaLi1EiiLNS1G_9ScaleType4KindE0ELNS_15FloatRoundStyleE2EaEENS1_15EpilogueDefaultEEEEEvvEEEEvNT_6ParamsE)
        /*0020*/ 	.word	0x000002c0
.L_19:


//--------------------- .nv.compat                --------------------------
	.section	.nv.compat,"",@"SHT_CUDA_COMPAT_INFO"
	.align	4
        /*0000*/ 	.byte	0x02, 0x09, 0x01, 0x00, 0x02, 0x02, 0x04, 0x00, 0x02, 0x05, 0x05, 0x00, 0x03, 0x07, 0x01, 0x01
        /*0010*/ 	.byte	0x02, 0x03, 0x01, 0x00, 0x02, 0x06, 0x01, 0x00, 0x04, 0x0b, 0x08, 0x00, 0x00, 0x00, 0x00, 0x00
        /*0020*/ 	.byte	0x00, 0x00, 0x00, 0x00


//--------------------- .nv.info._ZN7cutlass13device_kernelINS_4gemm6kernel13GemmUniversalIN4cute5tupleIJiiiiEEENS1_10collective13CollectiveMmaINS1_34MainloopSm90TmaGmmaWarpSpecializedILi4ENS5_IJNS4_1CILi2EEESB_NSA_ILi1EEEEEENS1_35KernelTmaWarpSpecializedCooperativeEEENS5_IJNSA_ILi256EEESG_NSA_ILi32EEEEEEaNS5_IJlSC_lEEEaSJ_NS4_8TiledMMAINS4_8MMA_AtomIJNS4_4SM904GMMA27MMA_64x256x32_S32S8S8_SS_TNEEEENS4_6LayoutINS5_IJSB_SC_SC_EEENS5_IJSC_NSA_ILi0EEESS_EEEEENS5_IJNS4_10UnderscoreESV_SV_EEEEENS4_23SM90_TMA_LOAD_MULTICASTENS4_14ComposedLayoutINS4_7SwizzleILi1ELi4ELi3EEENS4_18smem_ptr_flag_bitsILi8EEENSQ_INS5_IJNSA_ILi8EEESH_EEENS5_IJSH_SC_EEEEEEEvNS4_8identityESY_S18_vS19_EENS_8epilogue10collective6detail29Sm90TmaWarpSpecializedAdapterINS1C_15DefaultEpilogueIaSJ_SJ_NS1B_6thread17LinearCombinationIaLi1EiiLNS1G_9ScaleType4KindE0ELNS_15FloatRoundStyleE2EaEENS1_15EpilogueDefaultEEEEEvvEEEEvNT_6ParamsE --------------------------
	.section	.nv.info._ZN7cutlass13device_kernelINS_4gemm6kernel13GemmUniversalIN4cute5tupleIJiiiiEEENS1_10collective13CollectiveMmaINS1_34MainloopSm90TmaGmmaWarpSpecializedILi4ENS5_IJNS4_1CILi2EEESB_NSA_ILi1EEEEEENS1_35KernelTmaWarpSpecializedCooperativeEEENS5_IJNSA_ILi256EEESG_NSA_ILi32EEEEEEaNS5_IJlSC_lEEEaSJ_NS4_8TiledMMAINS4_8MMA_AtomIJNS4_4SM904GMMA27MMA_64x256x32_S32S8S8_SS_TNEEEENS4_6LayoutINS5_IJSB_SC_SC_EEENS5_IJSC_NSA_ILi0EEESS_EEEEENS5_IJNS4_10UnderscoreESV_SV_EEEEENS4_23SM90_TMA_LOAD_MULTICASTENS4_14ComposedLayoutINS4_7SwizzleILi1ELi4ELi3EEENS4_18smem_ptr_flag_bitsILi8EEENSQ_INS5_IJNSA_ILi8EEESH_EEENS5_IJSH_SC_EEEEEEEvNS4_8identityESY_S18_vS19_EENS_8epilogue10collective6detail29Sm90TmaWarpSpecializedAdapterINS1C_15DefaultEpilogueIaSJ_SJ_NS1B_6thread17LinearCombinationIaLi1EiiLNS1G_9ScaleType4KindE0ELNS_15FloatRoundStyleE2EaEENS1_15EpilogueDefaultEEEEEvvEEEEvNT_6ParamsE,"",@"SHT_CUDA_INFO"
	.sectionflags	@""
	.align	4


	//----- nvinfo : EIATTR_CUDA_API_VERSION
	.align		4
        /*0000*/ 	.byte	0x04, 0x37
        /*0002*/ 	.short	(.L_21 - .L_20)
.L_20:
        /*0004*/ 	.word	0x00000082


	//----- nvinfo : EIATTR_KPARAM_INFO
	.align		4
.L_21:
        /*0008*/ 	.byte	0x04, 0x17
        /*000a*/ 	.short	(.L_23 - .L_22)
.L_22:
        /*000c*/ 	.word	0x00000000
        /*0010*/ 	.short	0x0000
        /*0012*/ 	.short	0x0070
        /*0014*/ 	.byte	0x00, 0xf0, 0x01, 0x10


	//----- nvinfo : EIATTR_SPARSE_MMA_MASK
	.align		4
.L_23:
        /*0018*/ 	.byte	0x03, 0x50
        /*001a*/ 	.short	0x0000


	//----- nvinfo : EIATTR_MAXREG_COUNT
	.align		4
        /*001c*/ 	.byte	0x03, 0x1b
        /*001e*/ 	.short	0x00a8


	//----- nvinfo : EIATTR_NUM_BARRIERS
	.align		4
        /*0020*/ 	.byte	0x02, 0x4c
        /*0022*/ 	.byte	0x01
	.zero		1


	//----- nvinfo : EIATTR_EXTERNS
	.align		4
        /*0024*/ 	.byte	0x04, 0x0f
        /*0026*/ 	.short	(.L_25 - .L_24)


	//   ....[0]....
	.align		4
.L_24:
        /*0028*/ 	.word	index@(__assertfail)


	//----- nvinfo : EIATTR_ANNOTATIONS
	.align		4
.L_25:
        /*002c*/ 	.byte	0x04, 0x55
        /*002e*/ 	.short	(.L_27 - .L_26)


	//   ....[0]....
.L_26:
        /*0030*/ 	.word	0x00000001
        /*0034*/ 	.byte	0xf0, 0x09, 0x00, 0x00, 0x01, 0x00, 0x00, 0x00, 0x10, 0x0a, 0x00, 0x00, 0x01, 0x00, 0x00, 0x00
        /* <DEDUP_REMOVED lines=251> */
        /*0ff4*/ 	.byte	0xd0, 0x19, 0x01, 0x00, 0x01, 0x00, 0x00, 0x00, 0xf0, 0x19, 0x01, 0x00


	//----- nvinfo : EIATTR_MERCURY_ISA_VERSION
	.align		4
.L_27:
        /*1000*/ 	.byte	0x03, 0x5f
        /*1002*/ 	.short	0x0101


	//----- nvinfo : EIATTR_INT_WARP_WIDE_INSTR_OFFSETS
	.align		4
        /*1004*/ 	.byte	0x04, 0x31
        /*1006*/ 	.short	(.L_29 - .L_28)


	//   ....[0]....
.L_28:
        /*1008*/ 	.word	0x00000580


	//   ....[1]....
        /*100c*/ 	.word	0x00000590


	//   ....[2]....
        /*1010*/ 	.word	0x00000710


	//   ....[3]....
        /*1014*/ 	.word	0x00002b60


	//----- nvinfo : EIATTR_COOP_GROUP_MASK_REGIDS
	.align		4
.L_29:
        /*1018*/ 	.byte	0x04, 0x29
        /*101a*/ 	.short	(.L_31 - .L_30)


	//   ....[0]....
.L_30:
        /*101c*/ 	.word	0xffffffff


	//   ....[1]....
        /*1020*/ 	.word	0xffffffff


	//   ....[2]....
        /*1024*/ 	.word	0xffffffff


	//   ....[3]....
        /*1028*/ 	.word	0xffffffff


	//   ....[4]....
        /*102c*/ 	.word	0xffffffff


	//   ....[5]....
        /*1030*/ 	.word	0xffffffff


	//----- nvinfo : EIATTR_COOP_GROUP_INSTR_OFFSETS
	.align		4
.L_31:
        /*1034*/ 	.byte	0x04, 0x28
        /*1036*/ 	.short	(.L_33 - .L_32)


	//   ....[0]....
.L_32:
        /*1038*/ 	.word	0x00000070


	//   ....[1]....
        /*103c*/ 	.word	0x00000080


	//   ....[2]....
        /*1040*/ 	.word	0x000001a0


	//   ....[3]....
        /*1044*/ 	.word	0x000003d0


	//   ....[4]....
        /*1048*/ 	.word	0x00000840


	//   ....[5]....
        /*104c*/ 	.word	0x00001410


	//----- nvinfo : EIATTR_REG_RECONFIG
	.align		4
.L_33:
        /*1050*/ 	.byte	0x01, 0x54
	.zero		2


	//----- nvinfo : EIATTR_SYSCALL_OFFSETS
	.align		4
        /*1054*/ 	.byte	0x04, 0x46
        /*1056*/ 	.short	(.L_35 - .L_34)


	//   ....[0]....
.L_34:
        /*1058*/ 	.word	0x000015d0


	//----- nvinfo : EIATTR_MBARRIER_INSTR_OFFSETS
	.align		4
.L_35:
        /*105c*/ 	.byte	0x04, 0x39
        /*105e*/ 	.short	(.L_37 - .L_36)


	//   ....[0]....
.L_36:
        /*1060*/ 	.word	0x00000320
        /*1064*/ 	.word	0x000000ff
        /*1068*/ 	.word	0x00000000
        /*106c*/ 	.short	0x0100
        /*106e*/ 	.byte	0x08
	.zero		1


	//   ....[1]....
        /*1070*/ 	.word	0x00000330
        /*1074*/ 	.word	0x000000ff
        /*1078*/ 	.word	0x00000020
        /*107c*/ 	.short	0x0100
        /*107e*/ 	.byte	0x08
	.zero		1


	//   ....[2]....
        /*1080*/ 	.word	0x00000340
        /*1084*/ 	.word	0x000000ff
        /*1088*/ 	.word	0x00000008
        /*108c*/ 	.short	0x0100
        /*108e*/ 	.byte	0x08
	.zero		1


	//   ....[3]....
        /*1090*/ 	.word	0x00000350
        /*1094*/ 	.word	0x000000ff
        /*1098*/ 	.word	0x00000028
        /*109c*/ 	.short	0x0100
        /*109e*/ 	.byte	0x08
	.zero		1


	//   ....[4]....
        /*10a0*/ 	.word	0x00000360
        /*10a4*/ 	.word	0x000000ff
        /*10a8*/ 	.word	0x00000010
        /*10ac*/ 	.short	0x0100
        /*10ae*/ 	.byte	0x08
	.zero		1


	//   ....[5]....
        /*10b0*/ 	.word	0x00000370
        /*10b4*/ 	.word	0x000000ff
        /*10b8*/ 	.word	0x00000030
        /*10bc*/ 	.short	0x0100
        /*10be*/ 	.byte	0x08
	.zero		1


	//   ....[6]....
        /*10c0*/ 	.word	0x00000380
        /*10c4*/ 	.word	0x000000ff
        /*10c8*/ 	.word	0x00000018
        /*10cc*/ 	.short	0x0100
        /*10ce*/ 	.byte	0x08
	.zero		1


	//   ....[7]....
        /*10d0*/ 	.word	0x00000390
        /*10d4*/ 	.word	0x000000ff
        /*10d8*/ 	.word	0x00000038
        /*10dc*/ 	.short	0x0100
        /*10de*/ 	.byte	0x08
	.zero		1


	//   ....[8]....
        /*10e0*/ 	.word	0x00000770
        /*10e4*/ 	.word	0x000000ff
        /*10e8*/ 	.word	0x00000050
        /*10ec*/ 	.short	0x0100
        /*10ee*/ 	.byte	0x06
	.zero		1


	//   ....[9]....
        /*10f0*/ 	.word	0x000007a0
        /*10f4*/ 	.word	0x000000ff
        /*10f8*/ 	.word	0x00000058
        /*10fc*/ 	.short	0x0100
        /*10fe*/ 	.byte	0x06
	.zero		1


	//   ....[10]....
        /*1100*/ 	.word	0x000016b0
        /*1104*/ 	.word	0x00000003
        /*1108*/ 	.word	0x00000000
        /*110c*/ 	.short	0x010a
        /*110e*/ 	.byte	0x3f
	.zero		1


	//   ....[11]....
        /*1110*/ 	.word	0x000016f0
        /*1114*/ 	.word	0x00000003
        /*1118*/ 	.word	0x00000000
        /*111c*/ 	.short	0x010a
        /*111e*/ 	.byte	0x3f
	.zero		1


	//   ....[12]....
        /*1120*/ 	.word	0x00001d90
        /*1124*/ 	.word	0x00000005
        /*1128*/ 	.word	0x00000000
        /*112c*/ 	.short	0x010a
        /*112e*/ 	.byte	0x3f
	.zero		1


	//   ....[13]....
        /*1130*/ 	.word	0x00001dd0
        /*1134*/ 	.word	0x00000005
        /*1138*/ 	.word	0x00000000
        /*113c*/ 	.short	0x010a
        /*113e*/ 	.byte	0x3f
	.zero		1


	//   ....[14]....
        /*1140*/ 	.word	0x00002a00
        /*1144*/ 	.word	0x00000005
        /*1148*/ 	.word	0x00000000
        /*114c*/ 	.short	0x0101
        /*114e*/ 	.byte	0x3f
	.zero		1


	//   ....[15]....
        /*1150*/ 	.word	0x00002bf0
        /*1154*/ 	.word	0x00000000
        /*1158*/ 	.word	0x00000000
        /*115c*/ 	.short	0x0101
        /*115e*/ 	.byte	0x3f
	.zero		1


	//   ....[16]....
        /*1160*/ 	.word	0x00011550
        /*1164*/ 	.word	0x0000000a
        /*1168*/ 	.word	0x00000020
        /*116c*/ 	.short	0x010a
        /*116e*/ 	.byte	0x3f
	.zero		1


	//   ....[17]....
        /*1170*/ 	.word	0x00011940
        /*1174*/ 	.word	0x00000002
        /*1178*/ 	.word	0x00000058
        /*117c*/ 	.short	0x0101
        /*117e*/ 	.byte	0x3f
	.zero		1


	//   ....[18]....
        /*1180*/ 	.word	0x000120f0
        /*1184*/ 	.word	0x00000005
        /*1188*/ 	.word	0x00000000
        /*118c*/ 	.short	0x010a
        /*118e*/ 	.byte	0x3f
	.zero		1


	//   ....[19]....
        /*1190*/ 	.word	0x00012180
        /*1194*/ 	.word	0x00000007
        /*1198*/ 	.word	0x00000000
        /*119c*/ 	.short	0x010a
        /*119e*/ 	.byte	0x3f
	.zero		1


	//   ....[20]....
        /*11a0*/ 	.word	0x00012210
        /*11a4*/ 	.word	0x00000007
        /*11a8*/ 	.word	0x00000000
        /*11ac*/ 	.short	0x010a
        /*11ae*/ 	.byte	0x3f
	.zero		1


	//   ....[21]....
        /*11b0*/ 	.word	0x000122a0
        /*11b4*/ 	.word	0x00000003
        /*11b8*/ 	.word	0x00000000
        /*11bc*/ 	.short	0x010a
        /*11be*/ 	.byte	0x3f
	.zero		1


	//   ....[22]....
        /*11c0*/ 	.word	0x00012300
        /*11c4*/ 	.word	0x00000003
        /*11c8*/ 	.word	0x00000000
        /*11cc*/ 	.short	0x010a
        /*11ce*/ 	.byte	0x3f
	.zero		1


	//   ....[23]....
        /*11d0*/ 	.word	0x00012350
        /*11d4*/ 	.word	0x00000005
        /*11d8*/ 	.word	0x00000000
        /*11dc*/ 	.short	0x010a
        /*11de*/ 	.byte	0x3f
	.zero		1


	//   ....[24]....
        /*11e0*/ 	.word	0x00012420
        /*11e4*/ 	.word	0x0000000a
        /*11e8*/ 	.word	0x00000020
        /*11ec*/ 	.short	0x010a
        /*11ee*/ 	.byte	0x3f
	.zero		1


	//   ....[25]....
        /*11f0*/ 	.word	0x000124f0
        /*11f4*/ 	.word	0x00000005
        /*11f8*/ 	.word	0x00000000
        /*11fc*/ 	.short	0x010a
        /*11fe*/ 	.byte	0x3f
	.zero		1


	//   ....[26]....
        /*1200*/ 	.word	0x00012540
        /*1204*/ 	.word	0x00000007
        /*1208*/ 	.word	0x00000000
        /*120c*/ 	.short	0x010a
        /*120e*/ 	.byte	0x3f
	.zero		1


	//   ....[27]....
        /*1210*/ 	.word	0x00012590
        /*1214*/ 	.word	0x00000007
        /*1218*/ 	.word	0x00000000
        /*121c*/ 	.short	0x010a
        /*121e*/ 	.byte	0x3f
	.zero		1


	//----- nvinfo : EIATTR_NUM_MBARRIERS
	.align		4
.L_37:
        /*1220*/ 	.byte	0x03, 0x38
        /*1222*/ 	.short	0x000a


	//----- nvinfo : EIATTR_EXIT_INSTR_OFFSETS
	.align		4
        /*1224*/ 	.byte	0x04, 0x1c
        /*1226*/ 	.short	(.L_39 - .L_38)


	//   ....[0]....
.L_38:
        /*1228*/ 	.word	0x00000aa0


	//   ....[1]....
        /*122c*/ 	.word	0x00001330


	//   ....[2]....
        /*1230*/ 	.word	0x00010ab0


	//   ....[3]....
        /*1234*/ 	.word	0x000110d0


	//   ....[4]....
        /*1238*/ 	.word	0x000122f0


	//----- nvinfo : EIATTR_MAX_THREADS
	.align		4
.L_39:
        /*123c*/ 	.byte	0x04, 0x05
        /*123e*/ 	.short	(.L_41 - .L_40)
.L_40:
        /*1240*/ 	.word	0x00000180
        /*1244*/ 	.word	0x00000001
        /*1248*/ 	.word	0x00000001


	//----- nvinfo : EIATTR_CRS_STACK_SIZE
	.align		4
.L_41:
        /*124c*/ 	.byte	0x04, 0x1e
        /*124e*/ 	.short	(.L_43 - .L_42)
.L_42:
        /*1250*/ 	.word	0x00000000


	//----- nvinfo : EIATTR_CBANK_PARAM_SIZE
	.align		4
.L_43:
        /*1254*/ 	.byte	0x03, 0x19
        /*1256*/ 	.short	0x0470


	//----- nvinfo : EIATTR_PARAM_CBANK
	.align		4
        /*1258*/ 	.byte	0x04, 0x0a
        /*125a*/ 	.short	(.L_45 - .L_44)
	.align		4
.L_44:
        /*125c*/ 	.word	index@(.nv.constant0._ZN7cutlass13device_kernelINS_4gemm6kernel13GemmUniversalIN4cute5tupleIJiiiiEEENS1_10collective13CollectiveMmaINS1_34MainloopSm90TmaGmmaWarpSpecializedILi4ENS5_IJNS4_1CILi2EEESB_NSA_ILi1EEEEEENS1_35KernelTmaWarpSpecializedCooperativeEEENS5_IJNSA_ILi256EEESG_NSA_ILi32EEEEEEaNS5_IJlSC_lEEEaSJ_NS4_8TiledMMAINS4_8MMA_AtomIJNS4_4SM904GMMA27MMA_64x256x32_S32S8S8_SS_TNEEEENS4_6LayoutINS5_IJSB_SC_SC_EEENS5_IJSC_NSA_ILi0EEESS_EEEEENS5_IJNS4_10UnderscoreESV_SV_EEEEENS4_23SM90_TMA_LOAD_MULTICASTENS4_14ComposedLayoutINS4_7SwizzleILi1ELi4ELi3EEENS4_18smem_ptr_flag_bitsILi8EEENSQ_INS5_IJNSA_ILi8EEESH_EEENS5_IJSH_SC_EEEEEEEvNS4_8identityESY_S18_vS19_EENS_8epilogue10collective6detail29Sm90TmaWarpSpecializedAdapterINS1C_15DefaultEpilogueIaSJ_SJ_NS1B_6thread17LinearCombinationIaLi1EiiLNS1G_9ScaleType4KindE0ELNS_15FloatRoundStyleE2EaEENS1_15EpilogueDefaultEEEEEvvEEEEvNT_6ParamsE)
        /*1260*/ 	.short	0x0210
        /*1262*/ 	.short	0x0470


	//----- nvinfo : EIATTR_SW_WAR
	.align		4
.L_45:
        /*1264*/ 	.byte	0x04, 0x36
        /*1266*/ 	.short	(.L_47 - .L_46)
.L_46:
        /*1268*/ 	.word	0x00000008
.L_47:


//--------------------- .nv.callgraph             --------------------------
	.section	.nv.callgraph,"",@"SHT_CUDA_CALLGRAPH"
	.align	4
	.sectionentsize	8
	.align		4
        /*0000*/ 	.word	0x00000000
	.align		4
        /*0004*/ 	.word	0xffffffff
	.align		4
        /*0008*/ 	.word	index@(_ZN7cutlass13device_kernelINS_4gemm6kernel13GemmUniversalIN4cute5tupleIJiiiiEEENS1_10collective13CollectiveMmaINS1_34MainloopSm90TmaGmmaWarpSpecializedILi4ENS5_IJNS4_1CILi2EEESB_NSA_ILi1EEEEEENS1_35KernelTmaWarpSpecializedCooperativeEEENS5_IJNSA_ILi256EEESG_NSA_ILi32EEEEEEaNS5_IJlSC_lEEEaSJ_NS4_8TiledMMAINS4_8MMA_AtomIJNS4_4SM904GMMA27MMA_64x256x32_S32S8S8_SS_TNEEEENS4_6LayoutINS5_IJSB_SC_SC_EEENS5_IJSC_NSA_ILi0EEESS_EEEEENS5_IJNS4_10UnderscoreESV_SV_EEEEENS4_23SM90_TMA_LOAD_MULTICASTENS4_14ComposedLayoutINS4_7SwizzleILi1ELi4ELi3EEENS4_18smem_ptr_flag_bitsILi8EEENSQ_INS5_IJNSA_ILi8EEESH_EEENS5_IJSH_SC_EEEEEEEvNS4_8identityESY_S18_vS19_EENS_8epilogue10collective6detail29Sm90TmaWarpSpecializedAdapterINS1C_15DefaultEpilogueIaSJ_SJ_NS1B_6thread17LinearCombinationIaLi1EiiLNS1G_9ScaleType4KindE0ELNS_15FloatRoundStyleE2EaEENS1_15EpilogueDefaultEEEEEvvEEEEvNT_6ParamsE)
	.align		4
        /*000c*/ 	.word	index@(__assertfail)
	.align		4
        /*0010*/ 	.word	0x00000000
	.align		4
        /*0014*/ 	.word	0xfffffffe
	.align		4
        /*0018*/ 	.word	0x00000000
	.align		4
        /*001c*/ 	.word	0xfffffffd
	.align		4
        /*0020*/ 	.word	0x00000000
	.align		4
        /*0024*/ 	.word	0xfffffffc


//--------------------- .nv.constant4             --------------------------
	.section	.nv.constant4,"a",@progbits
	.align	8
	.align		8
.nv.constant4:
        /*0000*/ 	.dword	__assertfail
	.align		8
        /*0008*/ 	.dword	__unnamed_1
	.align		8
        /*0010*/ 	.dword	_ZN39_INTERNAL_fd8b3e59_4_k_cu_8820a0df_74024cuda3std3__45__cpo5beginE
	.align		8
        /*0018*/ 	.dword	_ZN39_INTERNAL_fd8b3e59_4_k_cu_8820a0df_74024cuda3std3__45__cpo3endE
	.align		8
        /*0020*/ 	.dword	_ZN39_INTERNAL_fd8b3e59_4_k_cu_8820a0df_74024cuda3std3__45__cpo6cbeginE
	.align		8
        /*0028*/ 	.dword	_ZN39_INTERNAL_fd8b3e59_4_k_cu_8820a0df_74024cuda3std3__45__cpo4cendE
	.align		8
        /*0030*/ 	.dword	_ZN39_INTERNAL_fd8b3e59_4_k_cu_8820a0df_74024cuda3std3__441_GLOBAL__N__fd8b3e59_4_k_cu_8820a0df_74026ignoreE
	.align		8
        /*0038*/ 	.dword	_ZN39_INTERNAL_fd8b3e59_4_k_cu_8820a0df_74024cuda3std3__419piecewise_constructE
	.align		8
        /*0040*/ 	.dword	_ZN39_INTERNAL_fd8b3e59_4_k_cu_8820a0df_74024cuda3std3__48in_placeE
	.align		8
        /*0048*/ 	.dword	_ZN39_INTERNAL_fd8b3e59_4_k_cu_8820a0df_74024cuda3std6ranges3__45__cpo4swapE
	.align		8
        /*0050*/ 	.dword	_ZN39_INTERNAL_fd8b3e59_4_k_cu_8820a0df_74024cuda3std6ranges3__45__cpo9iter_moveE
	.align		8
        /*0058*/ 	.dword	_ZN39_INTERNAL_fd8b3e59_4_k_cu_8820a0df_74024cute7productE
	.align		8
        /*0060*/ 	.dword	_ZN39_INTERNAL_fd8b3e59_4_k_cu_8820a0df_74024cute1_E
	.align		8
        /*0068*/ 	.dword	$str$22
	.align		8
        /*0070*/ 	.dword	$str$23


//--------------------- .text._ZN7cutlass13device_kernelINS_4gemm6kernel13GemmUniversalIN4cute5tupleIJiiiiEEENS1_10collective13CollectiveMmaINS1_34MainloopSm90TmaGmmaWarpSpecializedILi4ENS5_IJNS4_1CILi2EEESB_NSA_ILi1EEEEEENS1_35KernelTmaWarpSpecializedCooperativeEEENS5_IJNSA_ILi256EEESG_NSA_ILi32EEEEEEaNS5_IJlSC_lEEEaSJ_NS4_8TiledMMAINS4_8MMA_AtomIJNS4_4SM904GMMA27MMA_64x256x32_S32S8S8_SS_TNEEEENS4_6LayoutINS5_IJSB_SC_SC_EEENS5_IJSC_NSA_ILi0EEESS_EEEEENS5_IJNS4_10UnderscoreESV_SV_EEEEENS4_23SM90_TMA_LOAD_MULTICASTENS4_14ComposedLayoutINS4_7SwizzleILi1ELi4ELi3EEENS4_18smem_ptr_flag_bitsILi8EEENSQ_INS5_IJNSA_ILi8EEESH_EEENS5_IJSH_SC_EEEEEEEvNS4_8identityESY_S18_vS19_EENS_8epilogue10collective6detail29Sm90TmaWarpSpecializedAdapterINS1C_15DefaultEpilogueIaSJ_SJ_NS1B_6thread17LinearCombinationIaLi1EiiLNS1G_9ScaleType4KindE0ELNS_15FloatRoundStyleE2EaEENS1_15EpilogueDefaultEEEEEvvEEEEvNT_6ParamsE --------------------------
	.section	.text._ZN7cutlass13device_kernelINS_4gemm6kernel13GemmUniversalIN4cute5tupleIJiiiiEEENS1_10collective13CollectiveMmaINS1_34MainloopSm90TmaGmmaWarpSpecializedILi4ENS5_IJNS4_1CILi2EEESB_NSA_ILi1EEEEEENS1_35KernelTmaWarpSpecializedCooperativeEEENS5_IJNSA_ILi256EEESG_NSA_ILi32EEEEEEaNS5_IJlSC_lEEEaSJ_NS4_8TiledMMAINS4_8MMA_AtomIJNS4_4SM904GMMA27MMA_64x256x32_S32S8S8_SS_TNEEEENS4_6LayoutINS5_IJSB_SC_SC_EEENS5_IJSC_NSA_ILi0EEESS_EEEEENS5_IJNS4_10UnderscoreESV_SV_EEEEENS4_23SM90_TMA_LOAD_MULTICASTENS4_14ComposedLayoutINS4_7SwizzleILi1ELi4ELi3EEENS4_18smem_ptr_flag_bitsILi8EEENSQ_INS5_IJNSA_ILi8EEESH_EEENS5_IJSH_SC_EEEEEEEvNS4_8identityESY_S18_vS19_EENS_8epilogue10collective6detail29Sm90TmaWarpSpecializedAdapterINS1C_15DefaultEpilogueIaSJ_SJ_NS1B_6thread17LinearCombinationIaLi1EiiLNS1G_9ScaleType4KindE0ELNS_15FloatRoundStyleE2EaEENS1_15EpilogueDefaultEEEEEvvEEEEvNT_6ParamsE,"ax",@progbits
	.align	128
.text._ZN7cutlass13device_kernelINS_4gemm6kernel13GemmUniversalIN4cute5tupleIJiiiiEEENS1_10collective13CollectiveMmaINS1_34MainloopSm90TmaGmmaWarpSpecializedILi4ENS5_IJNS4_1CILi2EEESB_NSA_ILi1EEEEEENS1_35KernelTmaWarpSpecializedCooperativeEEENS5_IJNSA_ILi256EEESG_NSA_ILi32EEEEEEaNS5_IJlSC_lEEEaSJ_NS4_8TiledMMAINS4_8MMA_AtomIJNS4_4SM904GMMA27MMA_64x256x32_S32S8S8_SS_TNEEEENS4_6LayoutINS5_IJSB_SC_SC_EEENS5_IJSC_NSA_ILi0EEESS_EEEEENS5_IJNS4_10UnderscoreESV_SV_EEEEENS4_23SM90_TMA_LOAD_MULTICASTENS4_14ComposedLayoutINS4_7SwizzleILi1ELi4ELi3EEENS4_18smem_ptr_flag_bitsILi8EEENSQ_INS5_IJNSA_ILi8EEESH_EEENS5_IJSH_SC_EEEEEEEvNS4_8identityESY_S18_vS19_EENS_8epilogue10collective6detail29Sm90TmaWarpSpecializedAdapterINS1C_15DefaultEpilogueIaSJ_SJ_NS1B_6thread17LinearCombinationIaLi1EiiLNS1G_9ScaleType4KindE0ELNS_15FloatRoundStyleE2EaEENS1_15EpilogueDefaultEEEEEvvEEEEvNT_6ParamsE:
        .type           _ZN7cutlass13device_kernelINS_4gemm6kernel13GemmUniversalIN4cute5tupleIJiiiiEEENS1_10collective13CollectiveMmaINS1_34MainloopSm90TmaGmmaWarpSpecializedILi4ENS5_IJNS4_1CILi2EEESB_NSA_ILi1EEEEEENS1_35KernelTmaWarpSpecializedCooperativeEEENS5_IJNSA_ILi256EEESG_NSA_ILi32EEEEEEaNS5_IJlSC_lEEEaSJ_NS4_8TiledMMAINS4_8MMA_AtomIJNS4_4SM904GMMA27MMA_64x256x32_S32S8S8_SS_TNEEEENS4_6LayoutINS5_IJSB_SC_SC_EEENS5_IJSC_NSA_ILi0EEESS_EEEEENS5_IJNS4_10UnderscoreESV_SV_EEEEENS4_23SM90_TMA_LOAD_MULTICASTENS4_14ComposedLayoutINS4_7SwizzleILi1ELi4ELi3EEENS4_18smem_ptr_flag_bitsILi8EEENSQ_INS5_IJNSA_ILi8EEESH_EEENS5_IJSH_SC_EEEEEEEvNS4_8identityESY_S18_vS19_EENS_8epilogue10collective6detail29Sm90TmaWarpSpecializedAdapterINS1C_15DefaultEpilogueIaSJ_SJ_NS1B_6thread17LinearCombinationIaLi1EiiLNS1G_9ScaleType4KindE0ELNS_15FloatRoundStyleE2EaEENS1_15EpilogueDefaultEEEEEvvEEEEvNT_6ParamsE,@function
        .size           _ZN7cutlass13device_kernelINS_4gemm6kernel13GemmUniversalIN4cute5tupleIJiiiiEEENS1_10collective13CollectiveMmaINS1_34MainloopSm90TmaGmmaWarpSpecializedILi4ENS5_IJNS4_1CILi2EEESB_NSA_ILi1EEEEEENS1_35KernelTmaWarpSpecializedCooperativeEEENS5_IJNSA_ILi256EEESG_NSA_ILi32EEEEEEaNS5_IJlSC_lEEEaSJ_NS4_8TiledMMAINS4_8MMA_AtomIJNS4_4SM904GMMA27MMA_64x256x32_S32S8S8_SS_TNEEEENS4_6LayoutINS5_IJSB_SC_SC_EEENS5_IJSC_NSA_ILi0EEESS_EEEEENS5_IJNS4_10UnderscoreESV_SV_EEEEENS4_23SM90_TMA_LOAD_MULTICASTENS4_14ComposedLayoutINS4_7SwizzleILi1ELi4ELi3EEENS4_18smem_ptr_flag_bitsILi8EEENSQ_INS5_IJNSA_ILi8EEESH_EEENS5_IJSH_SC_EEEEEEEvNS4_8identityESY_S18_vS19_EENS_8epilogue10collective6detail29Sm90TmaWarpSpecializedAdapterINS1C_15DefaultEpilogueIaSJ_SJ_NS1B_6thread17LinearCombinationIaLi1EiiLNS1G_9ScaleType4KindE0ELNS_15FloatRoundStyleE2EaEENS1_15EpilogueDefaultEEEEEvvEEEEvNT_6ParamsE,(.L_x_585 - _ZN7cutlass13device_kernelINS_4gemm6kernel13GemmUniversalIN4cute5tupleIJiiiiEEENS1_10collective13CollectiveMmaINS1_34MainloopSm90TmaGmmaWarpSpecializedILi4ENS5_IJNS4_1CILi2EEESB_NSA_ILi1EEEEEENS1_35KernelTmaWarpSpecializedCooperativeEEENS5_IJNSA_ILi256EEESG_NSA_ILi32EEEEEEaNS5_IJlSC_lEEEaSJ_NS4_8TiledMMAINS4_8MMA_AtomIJNS4_4SM904GMMA27MMA_64x256x32_S32S8S8_SS_TNEEEENS4_6LayoutINS5_IJSB_SC_SC_EEENS5_IJSC_NSA_ILi0EEESS_EEEEENS5_IJNS4_10UnderscoreESV_SV_EEEEENS4_23SM90_TMA_LOAD_MULTICASTENS4_14ComposedLayoutINS4_7SwizzleILi1ELi4ELi3EEENS4_18smem_ptr_flag_bitsILi8EEENSQ_INS5_IJNSA_ILi8EEESH_EEENS5_IJSH_SC_EEEEEEEvNS4_8identityESY_S18_vS19_EENS_8epilogue10collective6detail29Sm90TmaWarpSpecializedAdapterINS1C_15DefaultEpilogueIaSJ_SJ_NS1B_6thread17LinearCombinationIaLi1EiiLNS1G_9ScaleType4KindE0ELNS_15FloatRoundStyleE2EaEENS1_15EpilogueDefaultEEEEEvvEEEEvNT_6ParamsE)
        .other          _ZN7cutlass13device_kernelINS_4gemm6kernel13GemmUniversalIN4cute5tupleIJiiiiEEENS1_10collective13CollectiveMmaINS1_34MainloopSm90TmaGmmaWarpSpecializedILi4ENS5_IJNS4_1CILi2EEESB_NSA_ILi1EEEEEENS1_35KernelTmaWarpSpecializedCooperativeEEENS5_IJNSA_ILi256EEESG_NSA_ILi32EEEEEEaNS5_IJlSC_lEEEaSJ_NS4_8TiledMMAINS4_8MMA_AtomIJNS4_4SM904GMMA27MMA_64x256x32_S32S8S8_SS_TNEEEENS4_6LayoutINS5_IJSB_SC_SC_EEENS5_IJSC_NSA_ILi0EEESS_EEEEENS5_IJNS4_10UnderscoreESV_SV_EEEEENS4_23SM90_TMA_LOAD_MULTICASTENS4_14ComposedLayoutINS4_7SwizzleILi1ELi4ELi3EEENS4_18smem_ptr_flag_bitsILi8EEENSQ_INS5_IJNSA_ILi8EEESH_EEENS5_IJSH_SC_EEEEEEEvNS4_8identityESY_S18_vS19_EENS_8epilogue10collective6detail29Sm90TmaWarpSpecializedAdapterINS1C_15DefaultEpilogueIaSJ_SJ_NS1B_6thread17LinearCombinationIaLi1EiiLNS1G_9ScaleType4KindE0ELNS_15FloatRoundStyleE2EaEENS1_15EpilogueDefaultEEEEEvvEEEEvNT_6ParamsE,@"STO_CUDA_ENTRY STV_DEFAULT"
_ZN7cutlass13device_kernelINS_4gemm6kernel13GemmUniversalIN4cute5tupleIJiiiiEEENS1_10collective13CollectiveMmaINS1_34MainloopSm90TmaGmmaWarpSpecializedILi4ENS5_IJNS4_1CILi2EEESB_NSA_ILi1EEEEEENS1_35KernelTmaWarpSpecializedCooperativeEEENS5_IJNSA_ILi256EEESG_NSA_ILi32EEEEEEaNS5_IJlSC_lEEEaSJ_NS4_8TiledMMAINS4_8MMA_AtomIJNS4_4SM904GMMA27MMA_64x256x32_S32S8S8_SS_TNEEEENS4_6LayoutINS5_IJSB_SC_SC_EEENS5_IJSC_NSA_ILi0EEESS_EEEEENS5_IJNS4_10UnderscoreESV_SV_EEEEENS4_23SM90_TMA_LOAD_MULTICASTENS4_14ComposedLayoutINS4_7SwizzleILi1ELi4ELi3EEENS4_18smem_ptr_flag_bitsILi8EEENSQ_INS5_IJNSA_ILi8EEESH_EEENS5_IJSH_SC_EEEEEEEvNS4_8identityESY_S18_vS19_EENS_8epilogue10collective6detail29Sm90TmaWarpSpecializedAdapterINS1C_15DefaultEpilogueIaSJ_SJ_NS1B_6thread17LinearCombinationIaLi1EiiLNS1G_9ScaleType4KindE0ELNS_15FloatRoundStyleE2EaEENS1_15EpilogueDefaultEEEEEvvEEEEvNT_6ParamsE:
[----:B------:R-:W0:Y:S02]  /*0000*/  LDC R1, c[0x0][0x28] ;  /* 0x00000a00ff017b82 */ /* 0x000e240000000800 */
[----:B0-----:R-:W-:Y:S01]  /*0010*/  VIADD R1, R1, 0xfffffd40 ;  /* 0xfffffd4001017836 */ /* 0x001fe20000000000 */
[----:B------:R-:W0:Y:S01]  /*0020*/  S2R R4, SR_TID.X ;  /* 0x0000000000047919 */ /* 0x000e220000002100 */
[----:B------:R-:W-:Y:S01]  /*0030*/  ELECT P0, URZ, PT ;  /* 0x00000000003f782f */ /* 0x000fe20003800000 */
[----:B------:R-:W-:Y:S01]  /*0040*/  BSSY B0, `(.L_x_0) ;  /* 0x0000015000007945 */ /* 0x000fe20003800000 */
[--C-:B0-----:R-:W-:Y:S02]  /*0050*/  SHF.R.U32.HI R0, RZ, 0x5, R4.reuse ;  /* 0x00000005ff007819 */ /* 0x101fe40000011604 */
[----:B------:R-:W-:-:S03]  /*0060*/  SHF.R.U32.HI R2, RZ, 0x7, R4 ;  /* 0x00000007ff027819 */ /* 0x000fc60000011604 */
[----:B------:R-:W0:Y:S04]  /*0070*/  SHFL.IDX PT, R3, R0, RZ, 0x1f ;  /* 0x00001fff00037589 */ /* 0x000e2800000e0000 */
[----:B------:R-:W1:Y:S01]  /*0080*/  SHFL.IDX PT, R2, R2, RZ, 0x1f ;  /* 0x00001fff02027589 */ /* 0x000e6200000e0000 */
[----:B0-----:R-:W-:Y:S02]  /*0090*/  R2UR UR9, R3 ;  /* 0x00000000030972ca */ /* 0x001fe400000e0000 */
[----:B-1----:R-:W-:-:S11]  /*00a0*/  R2UR UR5, R2 ;  /* 0x00000000020572ca */ /* 0x002fd600000e0000 */
[----:B------:R-:W-:Y:S02]  /*00b0*/  USHF.R.S32.HI UR4, URZ, 0x1f, UR9 ;  /* 0x0000001f3f047899 */ /* 0x000fe40008011409 */
[----:B------:R-:W-:Y:S02]  /*00c0*/  ISETP.NE.OR P0, PT, RZ, UR9, !P0 ;  /* 0x00000009ff007c0c */ /* 0x000fe4000c705670 */
[----:B------:R-:W-:-:S04]  /*00d0*/  ULEA.HI UR4, UR4, UR9, URZ, 0x2 ;  /* 0x0000000904047291 */ /* 0x000fc8000f8f103f */
[----:B------:R-:W-:-:S04]  /*00e0*/  ULOP3.LUT UR4, UR4, 0xfffffffc, URZ, 0xc0, !UPT ;  /* 0xfffffffc04047892 */ /* 0x000fc8000f8ec03f */
[----:B------:R-:W-:-:S03]  /*00f0*/  UIADD3 UR9, UR9, -UR4, URZ ;  /* 0x8000000409097290 */ /* 0x000fc6000fffe03f */
[----:B------:R-:W-:Y:S09]  /*0100*/  @P0 BRA `(.L_x_1) ;  /* 0x0000000000200947 */ /* 0x000ff20003800000 */
[----:B------:R-:W-:Y:S02]  /*0110*/  ULDC.64 UR6, c[0x0][0x198] ;  /* 0x0000660000067ab9 */ /* 0x000fe40000000a00 */
[----:B------:R-:W-:Y:S02]  /*0120*/  UIADD3 UR10, UP0, UR6, 0xf0, URZ ;  /* 0x000000f0060a7890 */ /* 0x000fe4000ff1e03f */
[----:B------:R-:W-:Y:S02]  /*0130*/  UIADD3 UR6, UP1, UR6, 0x1f0, URZ ;  /* 0x000001f006067890 */ /* 0x000fe4000ff3e03f */
[----:B------:R-:W-:Y:S02]  /*0140*/  UIADD3.X UR11, URZ, UR7, URZ, UP0, !UPT ;  /* 0x000000073f0b7290 */ /* 0x000fe400087fe43f */
[----:B------:R-:W-:-:S07]  /*0150*/  UIADD3.X UR7, URZ, UR7, URZ, UP1, !UPT ;  /* 0x000000073f077290 */ /* 0x000fce0008ffe43f */
[----:B------:R0:W-:Y:S02]  /*0160*/  UTMACCTL.PF [UR10] ;  /* 0x000000000a0079b9 */ /* 0x0001e40008040000 */
[----:B------:R0:W-:Y:S02]  /*0170*/  UTMACCTL.PF [UR6] ;  /* 0x00000000060079b9 */ /* 0x0001e40008040000 */
[----:B0-----:R-:W-:Y:S01]  /*0180*/  NOP ;  /* 0x0000000000007918 */ /* 0x001fe20000000000 */
.L_x_1:
[----:B------:R-:W-:Y:S05]  /*0190*/  BSYNC B0 ;  /* 0x0000000000007941 */ /* 0x000fea0003800000 */
.L_x_0:
[----:B------:R-:W0:Y:S01]  /*01a0*/  SHFL.IDX PT, R2, R0, RZ, 0x1f ;  /* 0x00001fff00027589 */ /* 0x000e2200000e0000 */
[----:B------:R-:W-:Y:S01]  /*01b0*/  UISETP.NE.AND UP0, UPT, UR9, 0x3, UPT ;  /* 0x000000030900788c */ /* 0x000fe2000bf05270 */
[----:B------:R-:W-:Y:S01]  /*01c0*/  ISETP.NE.AND P1, PT, RZ, UR5, PT ;  /* 0x00000005ff007c0c */ /* 0x000fe2000bf25270 */
[----:B------:R-:W-:Y:S02]  /*01d0*/  UIADD3 UR16, UR5, -0x1, URZ ;  /* 0xffffffff05107890 */ /* 0x000fe4000fffe03f */
[----:B------:R-:W-:Y:S02]  /*01e0*/  UISETP.EQ.OR UP0, UPT, UR9, URZ, !UP0 ;  /* 0x0000003f0900728c */ /* 0x000fe4000c702670 */
[----:B------:R-:W-:Y:S02]  /*01f0*/  UISETP.GE.U32.AND UP1, UPT, UR16, 0x2, UPT ;  /* 0x000000021000788c */ /* 0x000fe4000bf26070 */
[----:B------:R-:W-:-:S04]  /*0200*/  UISETP.EQ.AND UP0, UPT, UR5, URZ, UP0 ;  /* 0x0000003f0500728c */ /* 0x000fc80008702270 */
[----:B------:R-:W-:-:S04]  /*0210*/  USEL UR40, URZ, 0x1, !UP0 ;  /* 0x000000013f287887 */ /* 0x000fc8000c000000 */
[----:B------:R-:W-:Y:S01]  /*0220*/  USEL UR40, UR40, 0x2, UP1 ;  /* 0x0000000228287887 */ /* 0x000fe20008800000 */
[----:B0-----:R-:W-:-:S13]  /*0230*/  ISETP.NE.AND P0, PT, R2, RZ, PT ;  /* 0x000000ff0200720c */ /* 0x001fda0003f05270 */
[----:B------:R-:W-:Y:S05]  /*0240*/  @P0 BRA `(.L_x_2) ;  /* 0x0000000000580947 */ /* 0x000fea0003800000 */
[----:B------:R-:W0:Y:S01]  /*0250*/  S2UR UR8, SR_CgaCtaId ;  /* 0x00000000000879c3 */ /* 0x000e220000008800 */
[----:B------:R-:W-:Y:S01]  /*0260*/  UMOV UR4, 0x400 ;  /* 0x0000040000047882 */ /* 0x000fe20000000000 */
[----:B------:R-:W-:Y:S01]  /*0270*/  UMOV UR5, 0x1 ;  /* 0x0000000100057882 */ /* 0x000fe20000000000 */
[----:B------:R-:W-:Y:S01]  /*0280*/  UMOV UR6, 0x6 ;  /* 0x0000000600067882 */ /* 0x000fe20000000000 */
[----:B------:R-:W-:Y:S01]  /*0290*/  ELECT P0, URZ, PT ;  /* 0x00000000003f782f */ /* 0x000fe20003800000 */
[----:B------:R-:W-:-:S04]  /*02a0*/  UIADD3 UR6, -UR6, 0x100000, URZ ;  /* 0x0010000006067890 */ /* 0x000fc8000fffe13f */
[----:B------:R-:W-:Y:S02]  /*02b0*/  USHF.L.U32 UR7, UR6, 0xb, URZ ;  /* 0x0000000b06077899 */ /* 0x000fe4000800063f */
[----:B------:R-:W-:Y:S02]  /*02c0*/  USHF.L.U32 UR6, UR6, 0x1, URZ ;  /* 0x0000000106067899 */ /* 0x000fe4000800063f */
[----:B0-----:R-:W-:Y:S02]  /*02d0*/  ULEA UR8, UR8, UR4, 0x18 ;  /* 0x0000000408087291 */ /* 0x001fe4000f8ec03f */
[----:B------:R-:W-:-:S04]  /*02e0*/  UIADD3 UR4, -UR5, 0x100000, URZ ;  /* 0x0010000005047890 */ /* 0x000fc8000fffe13f */
[----:B------:R-:W-:Y:S02]  /*02f0*/  USHF.L.U32 UR5, UR4, 0xb, URZ ;  /* 0x0000000b04057899 */ /* 0x000fe4000800063f */
[----:B------:R-:W-:Y:S01]  /*0300*/  USHF.L.U32 UR4, UR4, 0x1, URZ ;  /* 0x0000000104047899 */ /* 0x000fe2000800063f */
[----:B------:R-:W0:Y:S11]  /*0310*/  FENCE.VIEW.ASYNC.S ;  /* 0x00000000000073c6 */ /* 0x000e360000000000 */
[----:B0-----:R0:W1:Y:S01]  /*0320*/  SYNCS.EXCH.64 URZ, [UR8], UR4 ;  /* 0x00000004083f75b2 */ /* 0x0010620008000100 */
[----:B------:R0:W2:Y:S01]  /*0330*/  SYNCS.EXCH.64 URZ, [UR8+0x20], UR6 ;  /* 0x00002006083f75b2 */ /* 0x0000a20008000100 */
[----:B------:R0:W3:Y:S01]  /*0340*/  SYNCS.EXCH.64 URZ, [UR8+0x8], UR4 ;  /* 0x00000804083f75b2 */ /* 0x0000e20008000100 */
[----:B------:R0:W4:Y:S01]  /*0350*/  SYNCS.EXCH.64 URZ, [UR8+0x28], UR6 ;  /* 0x00002806083f75b2 */ /* 0x0001220008000100 */
[----:B------:R0:W0:Y:S01]  /*0360*/  SYNCS.EXCH.64 URZ, [UR8+0x10], UR4 ;  /* 0x00001004083f75b2 */ /* 0x0000220008000100 */
[----:B------:R0:W0:Y:S01]  /*0370*/  SYNCS.EXCH.64 URZ, [UR8+0x30], UR6 ;  /* 0x00003006083f75b2 */ /* 0x0000220008000100 */
[----:B------:R0:W0:Y:S01]  /*0380*/  SYNCS.EXCH.64 URZ, [UR8+0x18], UR4 ;  /* 0x00001804083f75b2 */ /* 0x0000220008000100 */
[----:B------:R0:W0:Y:S01]  /*0390*/  SYNCS.EXCH.64 URZ, [UR8+0x38], UR6 ;  /* 0x00003806083f75b2 */ /* 0x0000220008000100 */
[----:B------:R-:W-:Y:S01]  /*03a0*/  NOP ;  /* 0x0000000000007918 */ /* 0x000fe20000000000 */
.L_x_2:
[----:B------:R-:W5:Y:S01]  /*03b0*/  S2UR UR13, SR_CTAID.X ;  /* 0x00000000000d79c3 */ /* 0x000f620000002500 */
[----:B------:R-:W-:Y:S01]  /*03c0*/  SHF.R.S32.HI R3, RZ, 0x1f, R4 ;  /* 0x0000001fff037819 */ /* 0x000fe20000011404 */
[----:B------:R5:W1:Y:S01]  /*03d0*/  SHFL.IDX PT, R6, R0, RZ, 0x1f ;  /* 0x00001fff00067589 */ /* 0x000a6200000e0000 */
[----:B0-----:R-:W-:Y:S01]  /*03e0*/  ULDC UR4, c[0x0][0x150] ;  /* 0x0000540000047ab9 */ /* 0x001fe20000000800 */
[----:B------:R-:W-:Y:S02]  /*03f0*/  ELECT P0, URZ, PT ;  /* 0x00000000003f782f */ /* 0x000fe40003800000 */
[----:B------:R-:W-:Y:S01]  /*0400*/  LEA.HI R3, R3, R4, RZ, 0x7 ;  /* 0x0000000403037211 */ /* 0x000fe200078f38ff */
[----:B------:R-:W-:Y:S01]  /*0410*/  ULDC UR5, c[0x0][0x154] ;  /* 0x0000550000057ab9 */ /* 0x000fe20000000800 */
[----:B------:R-:W-:Y:S01]  /*0420*/  SHF.R.S32.HI R7, RZ, 0x1f, R2 ;  /* 0x0000001fff077819 */ /* 0x000fe20000011402 */
[----:B------:R-:W0:Y:S01]  /*0430*/  S2UR UR10, SR_CTAID.Y ;  /* 0x00000000000a79c3 */ /* 0x000e220000002600 */
[----:B------:R-:W-:Y:S01]  /*0440*/  LOP3.LUT R3, R3, 0xffffff80, RZ, 0xc0, !PT ;  /* 0xffffff8003037812 */ /* 0x000fe200078ec0ff */
[----:B------:R-:W-:Y:S01]  /*0450*/  ULDC UR8, c[0x0][0x144] ;  /* 0x0000510000087ab9 */ /* 0x000fe20000000800 */
[----:B------:R-:W-:Y:S01]  /*0460*/  LEA.HI R7, R7, R2, RZ, 0x2 ;  /* 0x0000000207077211 */ /* 0x000fe200078f10ff */
[----:B------:R-:W-:Y:S01]  /*0470*/  NOP ;  /* 0x0000000000007918 */ /* 0x000fe20000000000 */
[----:B------:R-:W-:Y:S01]  /*0480*/  NOP ;  /* 0x0000000000007918 */ /* 0x000fe20000000000 */
[----:B------:R-:W-:Y:S01]  /*0490*/  IMAD.IADD R3, R4, 0x1, -R3 ;  /* 0x0000000104037824 */ /* 0x000fe200078e0a03 */
[----:B------:R-:W-:Y:S01]  /*04a0*/  LOP3.LUT R7, R7, 0x3ffffffc, RZ, 0xc0, !PT ;  /* 0x3ffffffc07077812 */ /* 0x000fe200078ec0ff */
[----:B------:R-:W-:Y:S01]  /*04b0*/  ULDC UR11, c[0x0][0x148] ;  /* 0x00005200000b7ab9 */ /* 0x000fe20000000800 */
[----:B------:R-:W-:-:S02]  /*04c0*/  IMAD.MOV.U32 R19, RZ, RZ, 0x1 ;  /* 0x00000001ff137424 */ /* 0x000fc400078e00ff */
[----:B------:R-:W-:Y:S01]  /*04d0*/  SHF.R.S32.HI R4, RZ, 0x1f, R3 ;  /* 0x0000001fff047819 */ /* 0x000fe20000011403 */
[----:B------:R-:W-:-:S03]  /*04e0*/  IMAD.IADD R2, R2, 0x1, -R7 ;  /* 0x0000000102027824 */ /* 0x000fc600078e0a07 */
[----:B------:R-:W-:Y:S02]  /*04f0*/  LEA.HI R4, R4, R3, RZ, 0x3 ;  /* 0x0000000304047211 */ /* 0x000fe400078f18ff */
[----:B-----5:R-:W-:Y:S02]  /*0500*/  I2FP.F32.U32 R5, UR13 ;  /* 0x0000000d00057c45 */ /* 0x020fe40008201000 */
[--C-:B------:R-:W-:Y:S02]  /*0510*/  SHF.R.S32.HI R0, RZ, 0x3, R4.reuse ;  /* 0x00000003ff007819 */ /* 0x100fe40000011404 */
[----:B-1----:R-:W-:Y:S01]  /*0520*/  ISETP.NE.OR P0, PT, R6, RZ, !P0 ;  /* 0x000000ff0600720c */ /* 0x002fe20004705670 */
[----:B------:R-:W-:Y:S01]  /*0530*/  FMUL R8, R5, UR4 ;  /* 0x0000000405087c20 */ /* 0x000fe20008400000 */
[----:B------:R-:W-:-:S04]  /*0540*/  SHF.R.S32.HI R5, RZ, 0x1f, R4 ;  /* 0x0000001fff057819 */ /* 0x000fc80000011404 */
[----:B------:R-:W-:Y:S01]  /*0550*/  LEA.HI R5, R5, R0, RZ, 0x2 ;  /* 0x0000000005057211 */ /* 0x000fe200078f10ff */
[----:B------:R-:W1:Y:S03]  /*0560*/  F2I.U32.TRUNC.NTZ R8, R8 ;  /* 0x0000000800087305 */ /* 0x000e66000020f000 */
[----:B------:R-:W-:-:S03]  /*0570*/  LOP3.LUT R5, R5, 0xfffffffc, RZ, 0xc0, !PT ;  /* 0xfffffffc05057812 */ /* 0x000fc600078ec0ff */
[----:B------:R-:W-:Y:S01]  /*0580*/  VOTEU.ALL UP0, P0 ;  /* 0x00000000003f7886 */ /* 0x000fe20000000000 */
[----:B------:R-:W-:Y:S01]  /*0590*/  VOTEU.ALL UP1, P0 ;  /* 0x00000000003f7886 */ /* 0x000fe20000020000 */
[----:B------:R-:W-:Y:S01]  /*05a0*/  IMAD.IADD R5, R0, 0x1, -R5 ;  /* 0x0000000100057824 */ /* 0x000fe200078e0a05 */
[----:B0-----:R-:W-:Y:S02]  /*05b0*/  I2FP.F32.U32 R0, UR10 ;  /* 0x0000000a00007c45 */ /* 0x001fe40008201000 */
[----:B------:R-:W0:Y:S01]  /*05c0*/  @!UP0 S2UR UR7, SR_CgaCtaId ;  /* 0x00000000000789c3 */ /* 0x000e220000008800 */
[----:B------:R-:W-:Y:S01]  /*05d0*/  IMAD R2, R2, 0x4, R5 ;  /* 0x0000000402027824 */ /* 0x000fe200078e0205 */
[----:B------:R-:W-:Y:S01]  /*05e0*/  @!UP0 UMOV UR6, 0x400 ;  /* 0x0000040000068882 */ /* 0x000fe20000000000 */
[----:B------:R-:W-:Y:S01]  /*05f0*/  FMUL R4, R0, UR5 ;  /* 0x0000000500047c20 */ /* 0x000fe20008400000 */
[----:B-1----:R-:W-:Y:S01]  /*0600*/  R2UR UR4, R8 ;  /* 0x00000000080472ca */ /* 0x002fe200000e0000 */
[C---:B------:R-:W-:Y:S01]  /*0610*/  IMAD.SHL.U32 R155, R2.reuse, 0x4, RZ ;  /* 0x00000004029b7824 */ /* 0x040fe200078e00ff */
[----:B------:R-:W-:-:S03]  /*0620*/  LEA.HI R0, R2, R2, RZ, 0x1 ;  /* 0x0000000202007211 */ /* 0x000fc600078f08ff */
[----:B------:R-:W1:Y:S01]  /*0630*/  F2I.U32.TRUNC.NTZ R4, R4 ;  /* 0x0000000400047305 */ /* 0x000e62000020f000 */
[----:B------:R-:W-:Y:S02]  /*0640*/  LOP3.LUT R5, R0, 0xfffffffe, RZ, 0xc0, !PT ;  /* 0xfffffffe00057812 */ /* 0x000fe400078ec0ff */
[----:B------:R-:W-:-:S03]  /*0650*/  LOP3.LUT R155, R2, 0xc, R155, 0x78, !PT ;  /* 0x0000000c029b7812 */ /* 0x000fc600078e789b */
[----:B------:R-:W-:Y:S02]  /*0660*/  IMAD.IADD R5, R2, 0x1, -R5 ;  /* 0x0000000102057824 */ /* 0x000fe400078e0a05 */
[----:B------:R-:W-:-:S04]  /*0670*/  UIADD3 UR4, -UR4, URZ, URZ ;  /* 0x0000003f04047290 */ /* 0x000fc8000fffe13f */
[----:B------:R-:W-:Y:S01]  /*0680*/  UIMAD UR8, UR8, UR4, UR13 ;  /* 0x00000004080872a4 */ /* 0x000fe2000f8e020d */
[----:B-1----:R-:W-:Y:S02]  /*0690*/  R2UR UR12, R4 ;  /* 0x00000000040c72ca */ /* 0x002fe400000e0000 */
[----:B------:R-:W-:Y:S01]  /*06a0*/  UMOV UR4, 0x20 ;  /* 0x0000002000047882 */ /* 0x000fe20000000000 */
[----:B------:R-:W1:Y:S02]  /*06b0*/  LDC R4, c[0x0][0x140] ;  /* 0x00005000ff047b82 */ /* 0x000e640000000800 */
[----:B------:R-:W-:Y:S01]  /*06c0*/  ISETP.NE.AND P3, PT, R5, UR8, PT ;  /* 0x0000000805007c0c */ /* 0x000fe2000bf65270 */
[----:B------:R-:W-:-:S04]  /*06d0*/  @!UP0 UIADD3 UR4, -UR4, 0x100000, URZ ;  /* 0x0010000004048890 */ /* 0x000fc8000fffe13f */
[----:B------:R-:W-:Y:S02]  /*06e0*/  @!UP0 USHF.L.U32 UR5, UR4, 0xb, URZ ;  /* 0x0000000b04058899 */ /* 0x000fe4000800063f */
[----:B------:R-:W-:Y:S02]  /*06f0*/  @!UP0 USHF.L.U32 UR4, UR4, 0x1, URZ ;  /* 0x0000000104048899 */ /* 0x000fe4000800063f */
[----:B0-----:R-:W-:Y:S01]  /*0700*/  @!UP0 ULEA UR6, UR7, UR6, 0x18 ;  /* 0x0000000607068291 */ /* 0x001fe2000f8ec03f */
[----:B------:R-:W-:Y:S01]  /*0710*/  VOTEU.ALL UP0, P0 ;  /* 0x00000000003f7886 */ /* 0x000fe20000000000 */
[----:B------:R-:W-:Y:S01]  /*0720*/  LOP3.LUT P0, RZ, R3, 0x7, RZ, 0xc0, !PT ;  /* 0x0000000703ff7812 */ /* 0x000fe2000780c0ff */
[----:B------:R-:W-:-:S03]  /*0730*/  UIADD3 UR12, -UR12, URZ, URZ ;  /* 0x0000003f0c0c7290 */ /* 0x000fc6000fffe13f */
[C---:B------:R-:W-:Y:S02]  /*0740*/  ISETP.LT.U32.AND P0, PT, R155.reuse, 0x4, !P0 ;  /* 0x000000049b00780c */ /* 0x040fe40004701070 */
[----:B------:R-:W-:Y:S01]  /*0750*/  @P3 LEA.HI R0, R155, R155, RZ, 0x1 ;  /* 0x0000009b9b003211 */ /* 0x000fe200078f08ff */
[----:B------:R-:W0:Y:S03]  /*0760*/  FENCE.VIEW.ASYNC.S ;  /* 0x00000000000073c6 */ /* 0x000e260000000000 */
[----:B0-----:R-:W0:Y:S01]  /*0770*/  @!UP0 SYNCS.EXCH.64 URZ, [UR6+0x50], UR4 ;  /* 0x00005004063f85b2 */ /* 0x001e220008000100 */
[----:B------:R-:W-:Y:S02]  /*0780*/  @P3 SHF.R.S32.HI R0, RZ, 0x1, R0 ;  /* 0x00000001ff003819 */ /* 0x000fe40000011400 */
[----:B-1----:R-:W-:Y:S01]  /*0790*/  ISETP.EQ.U32.AND P2, PT, R4, 0x1, PT ;  /* 0x000000010400780c */ /* 0x002fe20003f42070 */
[----:B------:R1:W0:Y:S01]  /*07a0*/  @!UP1 SYNCS.EXCH.64 URZ, [UR6+0x58], UR4 ;  /* 0x00005804063f95b2 */ /* 0x0002220008000100 */
[----:B------:R-:W-:Y:S01]  /*07b0*/  NOP ;  /* 0x0000000000007918 */ /* 0x000fe20000000000 */
[----:B-1----:R-:W-:-:S06]  /*07c0*/  UIMAD UR4, UR11, UR12, UR10 ;  /* 0x0000000c0b0472a4 */ /* 0x002fcc000f8e020a */
[----:B------:R-:W-:Y:S02]  /*07d0*/  @P3 ISETP.NE.AND P4, PT, R0, UR4, PT ;  /* 0x0000000400003c0c */ /* 0x000fe4000bf85270 */
[----:B------:R-:W-:Y:S02]  /*07e0*/  SEL R0, RZ, 0x1, !P0 ;  /* 0x00000001ff007807 */ /* 0x000fe40004000000 */
[----:B------:R-:W-:-:S04]  /*07f0*/  @P3 SEL R19, RZ, 0x1, P4 ;  /* 0x00000001ff133807 */ /* 0x000fc80002000000 */
[----:B------:R-:W-:Y:S01]  /*0800*/  LOP3.LUT R19, R19, R0, RZ, 0xc0, !PT ;  /* 0x0000000013137212 */ /* 0x000fe200078ec0ff */
[----:B------:R-:W-:Y:S06]  /*0810*/  @!P2 BRA `(.L_x_3) ;  /* 0x000000000008a947 */ /* 0x000fec0003800000 */
[----:B0-234-:R-:W-:Y:S01]  /*0820*/  UCGABAR_ARV ;  /* 0x00000000000079c7 */ /* 0x01dfe20008000000 */
[----:B------:R-:W-:Y:S05]  /*0830*/  BRA `(.L_x_4) ;  /* 0x0000000000047947 */ /* 0x000fea0003800000 */
.L_x_3:
[----:B0-234-:R-:W-:Y:S01]  /*0840*/  NOP ;  /* 0x0000000000007918 */ /* 0x01dfe20000000000 */
.L_x_4:
[----:B------:R-:W-:Y:S01]  /*0850*/  ULDC UR4, c[0x0][0x65c] ;  /* 0x0001970000047ab9 */ /* 0x000fe20000000800 */
[----:B------:R-:W-:Y:S01]  /*0860*/  UMOV UR5, URZ ;  /* 0x0000003f00057c82 */ /* 0x000fe20008000000 */
[----:B------:R-:W-:-:S03]  /*0870*/  UISETP.NE.AND UP0, UPT, UR4, 0x1, UPT ;  /* 0x000000010400788c */ /* 0x000fc6000bf05270 */
[----:B------:R-:W-:Y:S01]  /*0880*/  UMOV UR4, UR13 ;  /* 0x0000000d00047c82 */ /* 0x000fe20008000000 */
[----:B------:R-:W-:Y:S02]  /*0890*/  UP2UR UR46, UPR, URZ, 0x1 ;  /* 0x000000013f2e7883 */ /* 0x000fe40008000000 */
[----:B------:R-:W-:Y:S02]  /*08a0*/  PLOP3.LUT P0, PT, PT, PT, UP0, 0x80, 0x0 ;  /* 0x000000000000781c */ /* 0x000fe40003f0f008 */
[----:B------:R-:W-:Y:S02]  /*08b0*/  PLOP3.LUT P3, PT, PT, PT, UP0, 0x80, 0x0 ;  /* 0x000000000000781c */ /* 0x000fe40003f6f008 */
[----:B------:R-:W-:Y:S01]  /*08c0*/  PLOP3.LUT P5, PT, PT, PT, UP0, 0x80, 0x0 ;  /* 0x000000000000781c */ /* 0x000fe20003faf008 */
[----:B------:R-:W-:Y:S01]  /*08d0*/  @UP0 ULDC UR14, c[0x0][0x10] ;  /* 0x00000400000e0ab9 */ /* 0x000fe20000000800 */
[----:B------:R-:W-:Y:S01]  /*08e0*/  @UP0 UMOV UR6, UR10 ;  /* 0x0000000a00060c82 */ /* 0x000fe20008000000 */
[----:B------:R-:W-:Y:S01]  /*08f0*/  @UP0 UMOV UR7, URZ ;  /* 0x0000003f00070c82 */ /* 0x000fe20008000000 */
[----:B------:R-:W-:Y:S01]  /*0900*/  PLOP3.LUT P4, PT, PT, PT, UP0, 0x80, 0x0 ;  /* 0x000000000000781c */ /* 0x000fe20003f8f008 */
[----:B------:R-:W-:-:S03]  /*0910*/  @UP0 UIMAD.WIDE.U32 UR14, UR13, UR14, UR6 ;  /* 0x0000000e0d0e02a5 */ /* 0x000fc6000f8e0006 */
[----:B------:R-:W-:Y:S01]  /*0920*/  @!UP0 ULDC UR7, c[0x0][0xc] ;  /* 0x0000030000078ab9 */ /* 0x000fe20000000800 */
[----:B------:R-:W-:Y:S01]  /*0930*/  @UP0 UMOV UR6, URZ ;  /* 0x0000003f00060c82 */ /* 0x000fe20008000000 */
[----:B------:R-:W-:Y:S01]  /*0940*/  @!UP0 UIMAD.WIDE.U32 UR4, UR10, UR7, UR4 ;  /* 0x000000070a0482a5 */ /* 0x000fe2000f8e0004 */
[----:B------:R-:W-:Y:S01]  /*0950*/  IMAD.U32 R2, RZ, RZ, UR14 ;  /* 0x0000000eff027e24 */ /* 0x000fe2000f8e00ff */
[----:B------:R-:W-:Y:S02]  /*0960*/  @UP0 UIADD3 UR6, UR15, UR6, URZ ;  /* 0x000000060f060290 */ /* 0x000fe4000fffe03f */
[----:B------:R-:W-:Y:S02]  /*0970*/  IMAD.U32 R3, RZ, RZ, UR15 ;  /* 0x0000000fff037e24 */ /* 0x000fe4000f8e00ff */
[----:B------:R-:W-:Y:S02]  /*0980*/  @P0 IMAD.MOV.U32 R7, RZ, RZ, R2 ;  /* 0x000000ffff070224 */ /* 0x000fe400078e0002 */
[----:B------:R-:W-:-:S02]  /*0990*/  IMAD.U32 R5, RZ, RZ, UR5 ;  /* 0x00000005ff057e24 */ /* 0x000fc4000f8e00ff */
[----:B------:R-:W-:Y:S02]  /*09a0*/  IMAD.U32 R2, RZ, RZ, UR4 ;  /* 0x00000004ff027e24 */ /* 0x000fe4000f8e00ff */
[----:B------:R-:W-:Y:S02]  /*09b0*/  @P3 IMAD.U32 R6, RZ, RZ, UR6 ;  /* 0x00000006ff063e24 */ /* 0x000fe4000f8e00ff */
[----:B------:R-:W-:Y:S02]  /*09c0*/  @!P5 IMAD.MOV.U32 R6, RZ, RZ, R5 ;  /* 0x000000ffff06d224 */ /* 0x000fe400078e0005 */
[----:B------:R-:W-:Y:S02]  /*09d0*/  @!P4 IMAD.MOV.U32 R7, RZ, RZ, R2 ;  /* 0x000000ffff07c224 */ /* 0x000fe400078e0002 */
[----:B------:R-:W-:Y:S01]  /*09e0*/  IMAD.U32 R3, RZ, RZ, UR5 ;  /* 0x00000005ff037e24 */ /* 0x000fe2000f8e00ff */
[----:B------:R0:W-:Y:S01]  /*09f0*/  STL [R1+0x200], R6 ;  /* 0x0002000601007387 */ /* 0x0001e20000100800 */
[----:B------:R-:W-:-:S03]  /*0a00*/  IMAD.U32 R4, RZ, RZ, UR4 ;  /* 0x00000004ff047e24 */ /* 0x000fc6000f8e00ff */
[----:B------:R0:W-:Y:S01]  /*0a10*/  STL [R1+0x204], R7 ;  /* 0x0002040701007387 */ /* 0x0001e20000100800 */
[----:B------:R-:W-:Y:S05]  /*0a20*/  @!P2 BRA `(.L_x_5) ;  /* 0x00000000000ca947 */ /* 0x000fea0003800000 */
[----:B------:R-:W-:Y:S01]  /*0a30*/  UCGABAR_WAIT ;  /* 0x0000000000007dc7 */ /* 0x000fe20008000000 */
[----:B------:R-:W-:Y:S01]  /*0a40*/  CCTL.IVALL ;  /* 0x00000000ff00798f */ /* 0x000fe20002000000 */
[----:B------:R-:W-:Y:S05]  /*0a50*/  BRA `(.L_x_6) ;  /* 0x0000000000047947 */ /* 0x000fea0003800000 */
.L_x_5:
[----:B------:R-:W-:Y:S06]  /*0a60*/  BAR.SYNC.DEFER_BLOCKING 0x0 ;  /* 0x0000000000007b1d */ /* 0x000fec0000010000 */
.L_x_6:
[----:B------:R-:W-:Y:S05]  /*0a70*/  @!P1 BRA `(.L_x_7) ;  /* 0x0000010000109947 */ /* 0x000fea0003800000 */
[----:B------:R-:W-:-:S06]  /*0a80*/  UISETP.GT.U32.AND UP0, UPT, UR16, 0x1, UPT ;  /* 0x000000011000788c */ /* 0x000fcc000bf04070 */
[----:B------:R-:W-:-:S13]  /*0a90*/  PLOP3.LUT P0, PT, PT, PT, UP0, 0x80, 0x0 ;  /* 0x000000000000781c */ /* 0x000fda0003f0f008 */
[----:B------:R-:W-:Y:S05]  /*0aa0*/  @P0 EXIT ;  /* 0x000000000000094d */ /* 0x000fea0003800000 */
[----:B------:R-:W-:Y:S01]  /*0ab0*/  ULDC.64 UR4, c[0x0][0x650] ;  /* 0x0001940000047ab9 */ /* 0x000fe20000000a00 */
[----:B------:R-:W-:Y:S01]  /*0ac0*/  UMOV UR42, 0xffffffff ;  /* 0xffffffff002a7882 */ /* 0x000fe20000000000 */
[----:B------:R-:W-:Y:S01]  /*0ad0*/  ISETP.GE.U32.AND P0, PT, R7, UR4, PT ;  /* 0x0000000407007c0c */ /* 0x000fe2000bf06070 */
[----:B------:R-:W-:Y:S01]  /*0ae0*/  UMOV UR41, 0xffffffff ;  /* 0xffffffff00297882 */ /* 0x000fe20000000000 */
[----:B------:R-:W-:Y:S01]  /*0af0*/  UMOV UR43, 0xffffffff ;  /* 0xffffffff002b7882 */ /* 0x000fe20000000000 */
[----:B------:R-:W-:Y:S02]  /*0b00*/  PRMT R0, RZ, 0x7610, R0 ;  /* 0x00007610ff007816 */ /* 0x000fe40000000000 */
[----:B------:R-:W-:-:S13]  /*0b10*/  ISETP.GE.U32.AND.EX P0, PT, R6, UR5, PT, P0 ;  /* 0x0000000506007c0c */ /* 0x000fda000bf06100 */
[----:B------:R-:W-:Y:S05]  /*0b20*/  @P0 BRA `(.L_x_8) ;  /* 0x0000000400480947 */ /* 0x000fea0003800000 */
[----:B------:R-:W-:Y:S01]  /*0b30*/  ULDC.64 UR16, c[0x0][0x628] ;  /* 0x00018a0000107ab9 */ /* 0x000fe20000000a00 */
[C---:B------:R-:W-:Y:S01]  /*0b40*/  R2UR UR19, R7.reuse ;  /* 0x00000000071372ca */ /* 0x040fe200000e0000 */
[----:B------:R-:W-:Y:S01]  /*0b50*/  ULDC UR18, c[0x0][0x630] ;  /* 0x00018c0000127ab9 */ /* 0x000fe20000000800 */
[----:B------:R-:W-:Y:S02]  /*0b60*/  ISETP.NE.U32.AND P0, PT, RZ, UR16, PT ;  /* 0x00000010ff007c0c */ /* 0x000fe4000bf05070 */
[----:B------:R-:W-:Y:S02]  /*0b70*/  R2UR UR4, R7 ;  /* 0x00000000070472ca */ /* 0x000fe400000e0000 */
[----:B------:R-:W-:Y:S02]  /*0b80*/  ISETP.NE.AND.EX P0, PT, RZ, UR17, PT, P0 ;  /* 0x00000011ff007c0c */ /* 0x000fe4000bf05300 */
[----:B------:R-:W-:-:S11]  /*0b90*/  R2UR UR5, R6 ;  /* 0x00000000060572ca */ /* 0x000fd600000e0000 */
[----:B------:R-:W-:Y:S05]  /*0ba0*/  @!P0 BRA `(.L_x_9) ;  /* 0x0000000000308947 */ /* 0x000fea0003800000 */
[----:B------:R-:W-:Y:S01]  /*0bb0*/  R2UR UR4, R7 ;  /* 0x00000000070472ca */ /* 0x000fe200000e0000 */
[----:B------:R-:W-:Y:S01]  /*0bc0*/  ULDC UR9, c[0x0][0x634] ;  /* 0x00018d0000097ab9 */ /* 0x000fe20000000800 */
[----:B------:R-:W-:-:S11]  /*0bd0*/  R2UR UR13, R6 ;  /* 0x00000000060d72ca */ /* 0x000fd600000e0000 */
[----:B------:R-:W-:-:S04]  /*0be0*/  UIADD3 UR9, UP0, UR4, UR9, URZ ;  /* 0x0000000904097290 */ /* 0x000fc8000ff1e03f */
[----:B------:R-:W-:-:S04]  /*0bf0*/  UIADD3.X UR13, URZ, UR13, URZ, UP0, !UPT ;  /* 0x0000000d3f0d7290 */ /* 0x000fc800087fe43f */
[----:B------:R-:W-:-:S04]  /*0c00*/  UIMAD.WIDE.U32 UR4, UR13, UR16, URZ ;  /* 0x000000100d0472a5 */ /* 0x000fc8000f8e003f */
[----:B------:R-:W-:Y:S02]  /*0c10*/  UIMAD.WIDE.U32 UR6, UP0, UR9, UR17, UR4 ;  /* 0x00000011090672a5 */ /* 0x000fe4000f800004 */
[----:B------:R-:W-:Y:S02]  /*0c20*/  UIMAD.WIDE.U32 UR4, UR9, UR16, URZ ;  /* 0x00000010090472a5 */ /* 0x000fe4000f8e003f */
[----:B------:R-:W-:Y:S02]  /*0c30*/  UIADD3.X UR15, URZ, URZ, URZ, UP0, !UPT ;  /* 0x0000003f3f0f7290 */ /* 0x000fe400087fe43f */
[----:B------:R-:W-:Y:S01]  /*0c40*/  UIADD3 URZ, UP0, UR5, UR6, URZ ;  /* 0x00000006053f7290 */ /* 0x000fe2000ff1e03f */
[----:B------:R-:W-:-:S03]  /*0c50*/  UMOV UR14, UR7 ;  /* 0x00000007000e7c82 */ /* 0x000fc60008000000 */
[----:B------:R-:W-:-:S12]  /*0c60*/  UIMAD.WIDE.U32.X UR4, UR13, UR17, UR14, UP0 ;  /* 0x000000110d0472a5 */ /* 0x000fd800080e040e */
.L_x_9:
[----:B------:R-:W-:Y:S01]  /*0c70*/  USHF.R.U64 UR43, UR4, UR18, UR5 ;  /* 0x00000012042b7299 */ /* 0x000fe20008001205 */
[----:B------:R-:W-:Y:S01]  /*0c80*/  R2UR UR7, R6 ;  /* 0x00000000060772ca */ /* 0x000fe200000e0000 */
[----:B------:R-:W-:Y:S02]  /*0c90*/  USHF.R.U32.HI UR4, URZ, UR18, UR5 ;  /* 0x000000123f047299 */ /* 0x000fe40008011605 */
[----:B------:R-:W-:Y:S01]  /*0ca0*/  UIADD3 UR5, UP0, URZ, -UR43, URZ ;  /* 0x8000002b3f057290 */ /* 0x000fe2000ff1e03f */
[----:B------:R-:W-:Y:S01]  /*0cb0*/  ULDC.64 UR14, c[0x0][0x620] ;  /* 0x00018800000e7ab9 */ /* 0x000fe20000000a00 */
[----:B------:R-:W-:Y:S02]  /*0cc0*/  UMOV UR6, UR19 ;  /* 0x0000001300067c82 */ /* 0x000fe40008000000 */
[----:B------:R-:W-:Y:S01]  /*0cd0*/  UIADD3.X UR4, URZ, ~UR4, URZ, UP0, !UPT ;  /* 0x800000043f047290 */ /* 0x000fe200087fe43f */
[----:B------:R-:W-:Y:S01]  /*0ce0*/  ULDC UR9, c[0x0][0x618] ;  /* 0x0001860000097ab9 */ /* 0x000fe20000000800 */
[----:B------:R-:W-:-:S02]  /*0cf0*/  UIMAD UR12, UR11, UR12, UR10 ;  /* 0x0000000c0b0c72a4 */ /* 0x000fc4000f8e020a */
[----:B------:R-:W-:Y:S02]  /*0d00*/  UIMAD UR4, UR4, UR14, URZ ;  /* 0x0000000e040472a4 */ /* 0x000fe4000f8e023f */
[----:B------:R-:W-:Y:S02]  /*0d10*/  UIMAD.WIDE.U32 UR6, UR5, UR14, UR6 ;  /* 0x0000000e050672a5 */ /* 0x000fe4000f8e0006 */
[----:B------:R-:W-:Y:S01]  /*0d20*/  UIMAD UR4, UR5, UR15, UR4 ;  /* 0x0000000f050472a4 */ /* 0x000fe2000f8e0204 */
[----:B------:R-:W-:Y:S01]  /*0d30*/  ULDC UR10, c[0x0][0x608] ;  /* 0x00018200000a7ab9 */ /* 0x000fe20000000800 */
[----:B------:R-:W-:Y:S02]  /*0d40*/  ULDC UR18, c[0x0][0x658] ;  /* 0x0001960000127ab9 */ /* 0x000fe40000000800 */
[----:B------:R-:W-:Y:S01]  /*0d50*/  UIADD3 UR7, UR7, UR4, URZ ;  /* 0x0000000407077290 */ /* 0x000fe2000fffe03f */
[----:B------:R-:W-:Y:S02]  /*0d60*/  UMOV UR11, 0xffffffff ;  /* 0xffffffff000b7882 */ /* 0x000fe40000000000 */
[----:B------:R-:W-:Y:S01]  /*0d70*/  ULDC.64 UR4, c[0x0][0x640] ;  /* 0x0001900000047ab9 */ /* 0x000fe20000000a00 */
[----:B------:R-:W-:Y:S01]  /*0d80*/  USHF.R.U64 UR16, UR6, UR9, UR7 ;  /* 0x0000000906107299 */ /* 0x000fe20008001207 */
[----:B------:R-:W-:Y:S01]  /*0d90*/  ISETP.NE.U32.AND P0, PT, RZ, UR4, PT ;  /* 0x00000004ff007c0c */ /* 0x000fe2000bf05070 */
[----:B------:R-:W-:-:S02]  /*0da0*/  USHF.R.U32.HI UR7, URZ, UR9, UR7 ;  /* 0x000000093f077299 */ /* 0x000fc40008011607 */
[----:B------:R-:W-:Y:S01]  /*0db0*/  USHF.L.U32 UR6, UR11, UR18, URZ ;  /* 0x000000120b067299 */ /* 0x000fe2000800063f */
[----:B------:R-:W-:Y:S01]  /*0dc0*/  ISETP.NE.AND.EX P0, PT, RZ, UR5, PT, P0 ;  /* 0x00000005ff007c0c */ /* 0x000fe2000bf05300 */
[----:B------:R-:W-:Y:S02]  /*0dd0*/  USHF.R.U64 UR22, UR16, UR10, UR7 ;  /* 0x0000000a10167299 */ /* 0x000fe40008001207 */
[----:B------:R-:W-:Y:S02]  /*0de0*/  USHF.R.U32.HI UR7, URZ, UR10, UR7 ;  /* 0x0000000a3f077299 */ /* 0x000fe40008011607 */
[----:B------:R-:W-:Y:S02]  /*0df0*/  UISETP.NE.AND UP1, UPT, UR46, URZ, UPT ;  /* 0x0000003f2e00728c */ /* 0x000fe4000bf25270 */
[----:B------:R-:W-:Y:S01]  /*0e00*/  USHF.R.U64 UR23, UR22, UR18, UR7 ;  /* 0x0000001216177299 */ /* 0x000fe20008001207 */
[----:B------:R-:W-:Y:S01]  /*0e10*/  ULDC UR17, c[0x0][0x600] ;  /* 0x0001800000117ab9 */ /* 0x000fe20000000800 */
[----:B------:R-:W-:-:S02]  /*0e20*/  ULOP3.LUT UR13, URZ, UR6, URZ, 0x33, !UPT ;  /* 0x000000063f0d7292 */ /* 0x000fc4000f8e333f */
[----:B------:R-:W-:Y:S02]  /*0e30*/  UIADD3 UR15, UR17, -0x1, URZ ;  /* 0xffffffff110f7890 */ /* 0x000fe4000fffe03f */
[----:B------:R-:W-:Y:S02]  /*0e40*/  USEL UR12, UR8, UR12, !UP1 ;  /* 0x0000000c080c7287 */ /* 0x000fe4000c800000 */
[----:B------:R-:W-:Y:S01]  /*0e50*/  USHF.R.U32.HI UR7, URZ, UR18, UR7 ;  /* 0x000000123f077299 */ /* 0x000fe20008011607 */
[----:B------:R-:W-:Y:S01]  /*0e60*/  ULDC UR19, c[0x0][0x648] ;  /* 0x0001920000137ab9 */ /* 0x000fe20000000800 */
[----:B------:R-:W-:Y:S01]  /*0e70*/  ULDC UR20, c[0x0][0x638] ;  /* 0x00018e0000147ab9 */ /* 0x000fe20000000800 */
[----:B------:R-:W-:Y:S01]  /*0e80*/  UMOV UR21, 0x1 ;  /* 0x0000000100157882 */ /* 0x000fe20000000000 */
[----:B------:R-:W-:Y:S01]  /*0e90*/  UMOV UR6, UR23 ;  /* 0x0000001700067c82 */ /* 0x000fe20008000000 */
[----:B------:R-:W-:Y:S07]  /*0ea0*/  @!P0 BRA `(.L_x_10) ;  /* 0x0000000000308947 */ /* 0x000fee0003800000 */
[----:B------:R-:W-:Y:S02]  /*0eb0*/  ULDC UR10, c[0x0][0x64c] ;  /* 0x00019300000a7ab9 */ /* 0x000fe40000000800 */
        /* <DEDUP_REMOVED lines=8> */
[----:B------:R-:W-:-:S07]  /*0f40*/  UIMAD.WIDE.U32.X UR4, UR14, UR5, UR10, UP0 ;  /* 0x000000050e0472a5 */ /* 0x000fce00080e040a */
[----:B------:R-:W-:Y:S01]  /*0f50*/  UMOV UR6, UR4 ;  /* 0x0000000400067c82 */ /* 0x000fe20008000000 */
[----:B------:R-:W-:-:S05]  /*0f60*/  UMOV UR7, UR5 ;  /* 0x0000000500077c82 */ /* 0x000fca0008000000 */
.L_x_10:
[----:B------:R-:W-:Y:S01]  /*0f70*/  USHF.R.U64 UR5, UR6, UR19, UR7 ;  /* 0x0000001306057299 */ /* 0x000fe20008001207 */
[----:B------:R-:W-:Y:S01]  /*0f80*/  IMAD.MOV.U32 R0, RZ, RZ, 0x1 ;  /* 0x00000001ff007424 */ /* 0x000fe200078e00ff */
[----:B------:R-:W-:Y:S02]  /*0f90*/  USHF.L.U32 UR4, UR21, UR18, URZ ;  /* 0x0000001215047299 */ /* 0x000fe4000800063f */
[----:B------:R-:W-:Y:S02]  /*0fa0*/  ULOP3.LUT UR13, UR22, UR13, URZ, 0xc0, !UPT ;  /* 0x0000000d160d7292 */ /* 0x000fe4000f8ec03f */
[----:B------:R-:W-:Y:S02]  /*0fb0*/  UIADD3 UR6, -UR5, URZ, URZ ;  /* 0x0000003f05067290 */ /* 0x000fe4000fffe13f */
[----:B------:R-:W-:Y:S02]  /*0fc0*/  UIMAD UR13, UR4, UR5, UR13 ;  /* 0x00000005040d72a4 */ /* 0x000fe4000f8e020d */
[----:B------:R-:W-:-:S02]  /*0fd0*/  ULOP3.LUT UR15, UR16, UR15, URZ, 0xc0, !UPT ;  /* 0x0000000f100f7292 */ /* 0x000fc4000f8ec03f */
[----:B------:R-:W-:Y:S01]  /*0fe0*/  UIMAD UR4, UR6, UR20, UR23 ;  /* 0x00000014060472a4 */ /* 0x000fe2000f8e0217 */
[----:B------:R-:W-:Y:S01]  /*0ff0*/  ULDC UR5, c[0x0][0x610] ;  /* 0x0001840000057ab9 */ /* 0x000fe20000000800 */
[----:B------:R-:W-:Y:S02]  /*1000*/  UISETP.NE.AND UP0, UPT, UR46, URZ, UPT ;  /* 0x0000003f2e00728c */ /* 0x000fe4000bf05270 */
[----:B------:R-:W-:Y:S02]  /*1010*/  UIMAD UR12, UR13, UR5, UR12 ;  /* 0x000000050d0c72a4 */ /* 0x000fe4000f8e020c */
[----:B------:R-:W-:-:S04]  /*1020*/  UIMAD UR4, UR4, UR17, UR15 ;  /* 0x00000011040472a4 */ /* 0x000fc8000f8e020f */
[----:B------:R-:W-:Y:S02]  /*1030*/  USEL UR41, UR4, UR12, !UP0 ;  /* 0x0000000c04297287 */ /* 0x000fe4000c000000 */
[----:B------:R-:W-:-:S12]  /*1040*/  USEL UR42, UR12, UR4, !UP0 ;  /* 0x000000040c2a7287 */ /* 0x000fd8000c000000 */
.L_x_8:
[----:B------:R-:W-:-:S08]  /*1050*/  NOP ;  /* 0x0000000000007918 */ /* 0x000fd00000000000 */
[----:B------:R-:W1:Y:S02]  /*1060*/  USETMAXREG.TRY_ALLOC.CTAPOOL UP0, 0xf0 ;  /* 0x000000f0000079c8 */ /* 0x000e640008000600 */
[----:B-1----:R-:W-:-:S13]  /*1070*/  PLOP3.LUT P0, PT, PT, PT, UP0, 0x80, 0x0 ;  /* 0x000000000000781c */ /* 0x002fda0003f0f008 */
[----:B------:R-:W-:Y:S05]  /*1080*/  @!P0 BRA `(.L_x_8) ;  /* 0xfffffffc00f08947 */ /* 0x000fea000383ffff */
[----:B------:R-:W-:Y:S01]  /*1090*/  ULDC.64 UR4, c[0x0][0x598] ;  /* 0x0001660000047ab9 */ /* 0x000fe20000000a00 */
[----:B------:R-:W-:Y:S01]  /*10a0*/  ULDC.64 UR36, c[0x0][0x208] ;  /* 0x0000820000247ab9 */ /* 0x000fe20000000a00 */
[----:B------:R-:W-:-:S04]  /*10b0*/  ISETP.NE.U32.AND P0, PT, RZ, UR4, PT ;  /* 0x00000004ff007c0c */ /* 0x000fc8000bf05070 */
[----:B------:R-:W-:-:S13]  /*10c0*/  ISETP.NE.AND.EX P0, PT, RZ, UR5, PT, P0 ;  /* 0x00000005ff007c0c */ /* 0x000fda000bf05300 */
[----:B------:R-:W-:Y:S05]  /*10d0*/  @!P0 BRA `(.L_x_11) ;  /* 0x00000000001c8947 */ /* 0x000fea0003800000 */
[----:B------:R-:W1:Y:S02]  /*10e0*/  LDC.64 R2, c[0x0][0x598] ;  /* 0x00016600ff027b82 */ /* 0x000e640000000a00 */
[----:B-1----:R-:W2:Y:S02]  /*10f0*/  LDG.E.64 R2, desc[UR36][R2.64] ;  /* 0x0000002402027981 */ /* 0x002ea4000c1e1b00 */
[----:B--2---:R-:W-:-:S04]  /*1100*/  ISETP.NE.U32.AND P0, PT, R2, RZ, PT ;  /* 0x000000ff0200720c */ /* 0x004fc80003f05070 */
[----:B------:R-:W-:-:S13]  /*1110*/  ISETP.NE.AND.EX P0, PT, R3, RZ, PT, P0 ;  /* 0x000000ff0300720c */ /* 0x000fda0003f05300 */
[----:B------:R-:W-:Y:S05]  /*1120*/  @!P0 BRA `(.L_x_11) ;  /* 0x0000000000088947 */ /* 0x000fea0003800000 */
[----:B------:R1:W5:Y:S01]  /*1130*/  LD.E R17, desc[UR36][R2.64] ;  /* 0x0000002402117980 */ /* 0x000362000c101900 */
[----:B------:R-:W-:Y:S05]  /*1140*/  BRA `(.L_x_12) ;  /* 0x0000000000247947 */ /* 0x000fea0003800000 */
.L_x_11:
[----:B------:R-:W-:Y:S02]  /*1150*/  ULDC.64 UR4, c[0x0][0x588] ;  /* 0x0001620000047ab9 */ /* 0x000fe40000000a00 */
[----:B------:R-:W-:-:S04]  /*1160*/  ISETP.NE.U32.AND P0, PT, RZ, UR4, PT ;  /* 0x00000004ff007c0c */ /* 0x000fc8000bf05070 */
[----:B------:R-:W-:-:S13]  /*1170*/  ISETP.NE.AND.EX P0, PT, RZ, UR5, PT, P0 ;  /* 0x00000005ff007c0c */ /* 0x000fda000bf05300 */
[----:B------:R-:W-:Y:S05]  /*1180*/  @!P0 BRA `(.L_x_13) ;  /* 0x00000000000c8947 */ /* 0x000fea0003800000 */
[----:B------:R-:W1:Y:S02]  /*1190*/  LDC.64 R2, c[0x0][0x588] ;  /* 0x00016200ff027b82 */ /* 0x000e640000000a00 */
[----:B-1----:R2:W5:Y:S01]  /*11a0*/  LDG.E R17, desc[UR36][R2.64] ;  /* 0x0000002402117981 */ /* 0x002562000c1e1900 */
[----:B------:R-:W-:Y:S05]  /*11b0*/  BRA `(.L_x_12) ;  /* 0x0000000000087947 */ /* 0x000fea0003800000 */
.L_x_13:
[----:B------:R-:W-:Y:S02]  /*11c0*/  ULDC UR4, c[0x0][0x580] ;  /* 0x0001600000047ab9 */ /* 0x000fe40000000800 */
[----:B------:R-:W-:-:S07]  /*11d0*/  IMAD.U32 R17, RZ, RZ, UR4 ;  /* 0x00000004ff117e24 */ /* 0x000fce000f8e00ff */
.L_x_12:
[----:B------:R-:W-:Y:S02]  /*11e0*/  ULDC.64 UR4, c[0x0][0x5a0] ;  /* 0x0001680000047ab9 */ /* 0x000fe40000000a00 */
[----:B------:R-:W-:-:S04]  /*11f0*/  ISETP.NE.U32.AND P0, PT, RZ, UR4, PT ;  /* 0x00000004ff007c0c */ /* 0x000fc8000bf05070 */
[----:B------:R-:W-:-:S13]  /*1200*/  ISETP.NE.AND.EX P0, PT, RZ, UR5, PT, P0 ;  /* 0x00000005ff007c0c */ /* 0x000fda000bf05300 */
[----:B------:R-:W-:Y:S05]  /*1210*/  @!P0 BRA `(.L_x_14) ;  /* 0x00000000001c8947 */ /* 0x000fea0003800000 */
[----:B-12---:R-:W1:Y:S02]  /*1220*/  LDC.64 R2, c[0x0][0x5a0] ;  /* 0x00016800ff027b82 */ /* 0x006e640000000a00 */
[----:B-1----:R-:W2:Y:S02]  /*1230*/  LDG.E.64 R2, desc[UR36][R2.64] ;  /* 0x0000002402027981 */ /* 0x002ea4000c1e1b00 */
[----:B--2---:R-:W-:-:S04]  /*1240*/  ISETP.NE.U32.AND P0, PT, R2, RZ, PT ;  /* 0x000000ff0200720c */ /* 0x004fc80003f05070 */
[----:B------:R-:W-:-:S13]  /*1250*/  ISETP.NE.AND.EX P0, PT, R3, RZ, PT, P0 ;  /* 0x000000ff0300720c */ /* 0x000fda0003f05300 */
[----:B------:R-:W-:Y:S05]  /*1260*/  @!P0 BRA `(.L_x_14) ;  /* 0x0000000000088947 */ /* 0x000fea0003800000 */
[----:B------:R1:W5:Y:S01]  /*1270*/  LD.E R18, desc[UR36][R2.64] ;  /* 0x0000002402127980 */ /* 0x000362000c101900 */
[----:B------:R-:W-:Y:S05]  /*1280*/  BRA `(.L_x_15) ;  /* 0x0000000000247947 */ /* 0x000fea0003800000 */
.L_x_14:
[----:B------:R-:W-:Y:S02]  /*1290*/  ULDC.64 UR4, c[0x0][0x590] ;  /* 0x0001640000047ab9 */ /* 0x000fe40000000a00 */
[----:B------:R-:W-:-:S04]  /*12a0*/  ISETP.NE.U32.AND P0, PT, RZ, UR4, PT ;  /* 0x00000004ff007c0c */ /* 0x000fc8000bf05070 */
[----:B------:R-:W-:-:S13]  /*12b0*/  ISETP.NE.AND.EX P0, PT, RZ, UR5, PT, P0 ;  /* 0x00000005ff007c0c */ /* 0x000fda000bf05300 */
[----:B------:R-:W-:Y:S05]  /*12c0*/  @!P0 BRA `(.L_x_16) ;  /* 0x00000000000c8947 */ /* 0x000fea0003800000 */
[----:B-12---:R-:W1:Y:S02]  /*12d0*/  LDC.64 R2, c[0x0][0x590] ;  /* 0x00016400ff027b82 */ /* 0x006e640000000a00 */
[----:B-1----:R2:W5:Y:S01]  /*12e0*/  LDG.E R18, desc[UR36][R2.64] ;  /* 0x0000002402127981 */ /* 0x002562000c1e1900 */
[----:B------:R-:W-:Y:S05]  /*12f0*/  BRA `(.L_x_15) ;  /* 0x0000000000087947 */ /* 0x000fea0003800000 */
.L_x_16:
[----:B------:R-:W-:Y:S02]  /*1300*/  ULDC UR4, c[0x0][0x584] ;  /* 0x0001610000047ab9 */ /* 0x000fe40000000800 */
[----:B------:R-:W-:-:S07]  /*1310*/  IMAD.U32 R18, RZ, RZ, UR4 ;  /* 0x00000004ff127e24 */ /* 0x000fce000f8e00ff */
.L_x_15:
[----:B------:R-:W-:-:S13]  /*1320*/  LOP3.LUT P0, RZ, R0, 0xff, RZ, 0xc0, !PT ;  /* 0x000000ff00ff7812 */ /* 0x000fda000780c0ff */
[----:B------:R-:W-:Y:S05]  /*1330*/  @!P0 EXIT ;  /* 0x000000000000894d */ /* 0x000fea0003800000 */
[----:B------:R-:W-:Y:S01]  /*1340*/  ULDC UR4, c[0x0][0x28c] ;  /* 0x0000a30000047ab9 */ /* 0x000fe20000000800 */
[----:B------:R-:W-:Y:S01]  /*1350*/  UMOV UR38, URZ ;  /* 0x0000003f00267c82 */ /* 0x000fe20008000000 */
[----:B------:R-:W-:Y:S01]  /*1360*/  UIADD3 UR4, UR4, 0x1f, URZ ;  /* 0x0000001f04047890 */ /* 0x000fe2000fffe03f */
[----:B------:R-:W-:-:S03]  /*1370*/  UMOV UR39, URZ ;  /* 0x0000003f00277c82 */ /* 0x000fc60008000000 */
[----:B------:R-:W-:-:S04]  /*1380*/  USHF.R.S32.HI UR5, URZ, 0x1f, UR4 ;  /* 0x0000001f3f057899 */ /* 0x000fc80008011404 */
[----:B------:R-:W-:-:S04]  /*1390*/  ULEA.HI UR5, UR5, UR4, URZ, 0x5 ;  /* 0x0000000405057291 */ /* 0x000fc8000f8f283f */
[----:B------:R-:W-:-:S12]  /*13a0*/  USHF.R.S32.HI UR44, URZ, 0x5, UR5 ;  /* 0x000000053f2c7899 */ /* 0x000fd80008011405 */
.L_x_550:
[----:B------:R-:W3:Y:S01]  /*13b0*/  S2R R0, SR_TID.X ;  /* 0x0000000000007919 */ /* 0x000ee20000002100 */
[----:B----4-:R-:W4:Y:S01]  /*13c0*/  S2UR UR7, SR_CgaCtaId ;  /* 0x00000000000779c3 */ /* 0x010f220000008800 */
[----:B------:R-:W-:Y:S02]  /*13d0*/  UMOV UR6, 0x400 ;  /* 0x0000040000067882 */ /* 0x000fe40000000000 */
[----:B----4-:R-:W-:Y:S01]  /*13e0*/  ULEA UR6, UR7, UR6, 0x18 ;  /* 0x0000000607067291 */ /* 0x010fe2000f8ec03f */
[----:B---3--:R-:W-:-:S04]  /*13f0*/  LOP3.LUT R0, R0, 0x80, RZ, 0xc0, !PT ;  /* 0x0000008000007812 */ /* 0x008fc800078ec0ff */
[----:B------:R-:W-:-:S06]  /*1400*/  SHF.R.U32.HI R0, RZ, 0x7, R0 ;  /* 0x00000007ff007819 */ /* 0x000fcc0000011600 */
[----:B------:R-:W3:Y:S02]  /*1410*/  SHFL.IDX PT, R0, R0, RZ, 0x1f ;  /* 0x00001fff00007589 */ /* 0x000ee400000e0000 */
[----:B---3--:R-:W-:-:S13]  /*1420*/  R2UR UR4, R0 ;  /* 0x00000000000472ca */ /* 0x008fda00000e0000 */
[----:B------:R-:W-:-:S04]  /*1430*/  ULEA.HI UR5, UR4, UR4, URZ, 0x1 ;  /* 0x0000000404057291 */ /* 0x000fc8000f8f083f */
[----:B------:R-:W-:-:S04]  /*1440*/  ULOP3.LUT UR5, UR5, 0x1ffffe, URZ, 0xc0, !UPT ;  /* 0x001ffffe05057892 */ /* 0x000fc8000f8ec03f */
[----:B------:R-:W-:-:S03]  /*1450*/  UIADD3 UR5, UR4, -UR5, URZ ;  /* 0x8000000504057290 */ /* 0x000fc6000fffe03f */
[----:B------:R-:W-:Y:S01]  /*1460*/  ULDC UR4, c[0x0][0x28c] ;  /* 0x0000a30000047ab9 */ /* 0x000fe20000000800 */
[----:B------:R-:W-:Y:S01]  /*1470*/  ULEA UR5, UR5, UR6, 0xb ;  /* 0x0000000605057291 */ /* 0x000fe2000f8e583f */
[----:B------:R-:W-:-:S03]  /*1480*/  ISETP.LT.AND P0, PT, RZ, UR4, PT ;  /* 0x00000004ff007c0c */ /* 0x000fc6000bf01270 */
[----:B------:R-:W-:-:S04]  /*1490*/  UIADD3 UR5, UR5, 0x100, URZ ;  /* 0x0000010005057890 */ /* 0x000fc8000fffe03f */
[----:B------:R-:W-:-:S04]  /*14a0*/  USHF.R.U32.HI UR5, URZ, 0x4, UR5 ;  /* 0x000000043f057899 */ /* 0x000fc80008011605 */
[----:B------:R-:W-:-:S04]  /*14b0*/  ULOP3.LUT UR5, UR5, 0x3fff, URZ, 0xc0, !UPT ;  /* 0x00003fff05057892 */ /* 0x000fc8000f8ec03f */
[----:B------:R-:W-:Y:S01]  /*14c0*/  ULOP3.LUT UR45, UR5, 0x10000, URZ, 0xfc, !UPT ;  /* 0x00010000052d7892 */ /* 0x000fe2000f8efc3f */
[----:B------:R-:W-:Y:S11]  /*14d0*/  @P0 BRA `(.L_x_17) ;  /* 0x0000000000400947 */ /* 0x000ff60003800000 */
[----:B------:R-:W-:Y:S01]  /*14e0*/  MOV R0, 0x0 ;  /* 0x0000000000007802 */ /* 0x000fe20000000f00 */
[----:B------:R-:W-:Y:S01]  /*14f0*/  ULDC.64 UR4, c[0x4][0x68] ;  /* 0x01001a0000047ab9 */ /* 0x000fe20000000a00 */
[----:B------:R-:W-:Y:S01]  /*1500*/  ULDC.64 UR6, c[0x4][0x8] ;  /* 0x0100020000067ab9 */ /* 0x000fe20000000a00 */
[----:B------:R-:W-:Y:S01]  /*1510*/  IMAD.U32 R4, RZ, RZ, UR4 ;  /* 0x00000004ff047e24 */ /* 0x000fe2000f8e00ff */
[----:B-12---:R1:W2:Y:S01]  /*1520*/  LDC.64 R2, c[0x4][R0] ;  /* 0x0100000000027b82 */ /* 0x0062a20000000a00 */
[----:B------:R-:W-:Y:S01]  /*1530*/  IMAD.U32 R5, RZ, RZ, UR5 ;  /* 0x00000005ff057e24 */ /* 0x000fe2000f8e00ff */
[----:B------:R-:W-:Y:S01]  /*1540*/  ULDC.64 UR4, c[0x4][0x70] ;  /* 0x01001c0000047ab9 */ /* 0x000fe20000000a00 */
[----:B------:R-:W-:Y:S02]  /*1550*/  IMAD.U32 R10, RZ, RZ, UR6 ;  /* 0x00000006ff0a7e24 */ /* 0x000fe4000f8e00ff */
[----:B0-----:R-:W-:Y:S02]  /*1560*/  IMAD.U32 R6, RZ, RZ, UR4 ;  /* 0x00000004ff067e24 */ /* 0x001fe4000f8e00ff */
[----:B------:R-:W-:-:S02]  /*1570*/  IMAD.U32 R7, RZ, RZ, UR5 ;  /* 0x00000005ff077e24 */ /* 0x000fc4000f8e00ff */
[----:B------:R-:W-:Y:S02]  /*1580*/  IMAD.U32 R11, RZ, RZ, UR7 ;  /* 0x00000007ff0b7e24 */ /* 0x000fe4000f8e00ff */
[----:B------:R-:W-:Y:S02]  /*1590*/  IMAD.MOV.U32 R8, RZ, RZ, 0x1e1 ;  /* 0x000001e1ff087424 */ /* 0x000fe400078e00ff */
[----:B------:R-:W-:Y:S02]  /*15a0*/  IMAD.MOV.U32 R12, RZ, RZ, 0x1 ;  /* 0x00000001ff0c7424 */ /* 0x000fe400078e00ff */
[----:B-1----:R-:W-:-:S07]  /*15b0*/  IMAD.MOV.U32 R13, RZ, RZ, RZ ;  /* 0x000000ffff0d7224 */ /* 0x002fce00078e00ff */
[----:B------:R-:W-:-:S07]  /*15c0*/  LEPC R20, `(.L_x_17) ;  /* 0x000000001014794e */ /* 0x000fce0000000000 */
[----:B--2--5:R-:W-:Y:S05]  /*15d0*/  CALL.ABS.NOINC R2 ;  /* 0x0000000002007343 */ /* 0x024fea0003c00000 */
.L_x_17:
[----:B------:R-:W-:-:S06]  /*15e0*/  ULOP3.LUT UR4, UR40, 0x1, URZ, 0xfc, !UPT ;  /* 0x0000000128047892 */ /* 0x000fcc000f8efc3f */
[----:B------:R-:W-:-:S05]  /*15f0*/  IMAD.U32 R0, RZ, RZ, UR4 ;  /* 0x00000004ff007e24 */ /* 0x000fca000f8e00ff */
[----:B------:R-:W-:-:S13]  /*1600*/  ISETP.NE.AND P0, PT, R0, 0x3, PT ;  /* 0x000000030000780c */ /* 0x000fda0003f05270 */
[----:B------:R-:W-:Y:S05]  /*1610*/  @!P0 BRA `(.L_x_18) ;  /* 0x0000000000048947 */ /* 0x000fea0003800000 */
[----:B------:R-:W-:Y:S01]  /*1620*/  BPT.TRAP 0x1 ;  /* 0x000000040000795c */ /* 0x000fe20000300000 */
.L_x_18:
[----:B------:R-:W3:Y:S01]  /*1630*/  S2UR UR5, SR_CgaCtaId ;  /* 0x00000000000579c3 */ /* 0x000ee20000008800 */
[----:B------:R-:W-:Y:S01]  /*1640*/  UMOV UR4, 0x400 ;  /* 0x0000040000047882 */ /* 0x000fe20000000000 */
[----:B-12---:R-:W-:Y:S02]  /*1650*/  IMAD.U32 R2, RZ, RZ, UR38 ;  /* 0x00000026ff027e24 */ /* 0x006fe4000f8e00ff */
[----:B------:R-:W-:-:S03]  /*1660*/  IMAD.U32 R3, RZ, RZ, UR39 ;  /* 0x00000027ff037e24 */ /* 0x000fc6000f8e00ff */
[----:B------:R-:W-:Y:S01]  /*1670*/  SHF.L.U32 R2, R2, 0x1f, RZ ;  /* 0x0000001f02027819 */ /* 0x000fe200000006ff */
[----:B---3--:R-:W-:-:S06]  /*1680*/  ULEA UR4, UR5, UR4, 0x18 ;  /* 0x0000000405047291 */ /* 0x008fcc000f8ec03f */
[----:B------:R-:W-:-:S04]  /*1690*/  IMAD.U32 R0, RZ, RZ, UR4 ;  /* 0x00000004ff007e24 */ /* 0x000fc8000f8e00ff */
[----:B------:R-:W-:-:S04]  /*16a0*/  IMAD R3, R3, 0x8, R0 ;  /* 0x0000000803037824 */ /* 0x000fc800078e0200 */
[----:B------:R1:W2:Y:S01]  /*16b0*/  SYNCS.PHASECHK.TRANS64.TRYWAIT P1, [R3+URZ], R2 ;  /* 0x00000002030075a7 */ /* 0x0002a2000802017f */
[----:B------:R-:W-:Y:S05]  /*16c0*/  @!P0 BRA `(.L_x_19) ;  /* 0x0000000000048947 */ /* 0x000fea0003800000 */
[----:B------:R-:W-:Y:S01]  /*16d0*/  BPT.TRAP 0x1 ;  /* 0x000000040000795c */ /* 0x000fe20000300000 */
.L_x_19:
[----:B--2---:R-:W-:Y:S05]  /*16e0*/  @P1 BRA `(.L_x_20) ;  /* 0x0000000000081947 */ /* 0x004fea0003800000 */
[----:B------:R-:W2:Y:S02]  /*16f0*/  SYNCS.PHASECHK.TRANS64.TRYWAIT P1, [R3+URZ], R2 ;  /* 0x00000002030075a7 */ /* 0x000ea4000802017f */
[----:B--2---:R-:W-:Y:S05]  /*1700*/  @!P1 BRA `(.L_x_21) ;  /* 0x0000010800fc9947 */ /* 0x004fea0003800000 */
.L_x_20:
[----:B------:R-:W-:-:S04]  /*1710*/  UISETP.LT.AND UP0, UPT, UR44, 0x1, UPT ;  /* 0x000000012c00788c */ /* 0x000fc8000bf01270 */
[----:B------:R-:W-:-:S06]  /*1720*/  USEL UR4, UR44, 0x1, UP0 ;  /* 0x000000012c047887 */ /* 0x000fcc0008000000 */
[----:B------:R-:W-:Y:S01]  /*1730*/  IMAD.U32 R4, RZ, RZ, UR4 ;  /* 0x00000004ff047e24 */ /* 0x000fe2000f8e00ff */
[----:B------:R-:W-:Y:S05]  /*1740*/  WARPSYNC.ALL ;  /* 0x0000000000007948 */ /* 0x000fea0003800000 */
[----:B------:R-:W-:-:S04]  /*1750*/  IADD3 R4, -R4, UR44, RZ ;  /* 0x0000002c04047c10 */ /* 0x000fc8000fffe1ff */
[----:B------:R-:W-:Y:S02]  /*1760*/  ISETP.GE.AND P1, PT, R4, 0x1, PT ;  /* 0x000000010400780c */ /* 0x000fe40003f26270 */
[----:B------:R-:W-:Y:S01]  /*1770*/  R2UR UR4, R0 ;  /* 0x00000000000472ca */ /* 0x000fe200000e0000 */
[----:B------:R-:W-:Y:S01]  /*1780*/  WARPGROUP.ARRIVE ;  /* 0x00000000000079c5 */ /* 0x000fe20000000000 */
[----:B------:R-:W-:Y:S01]  /*1790*/  UMOV UR5, 0xc0000010 ;  /* 0xc000001000057882 */ /* 0x000fe20000000000 */
[----:B------:R-:W-:-:S10]  /*17a0*/  UMOV UR7, 0xc0000010 ;  /* 0xc000001000077882 */ /* 0x000fd40000000000 */
[----:B------:R-:W-:-:S04]  /*17b0*/  UIADD3 UR4, UR4, 0x8100, URZ ;  /* 0x0000810004047890 */ /* 0x000fc8000fffe03f */
[----:B------:R-:W-:-:S04]  /*17c0*/  USHF.R.U32.HI UR4, URZ, 0x4, UR4 ;  /* 0x000000043f047899 */ /* 0x000fc80008011604 */
[----:B------:R-:W-:-:S04]  /*17d0*/  ULOP3.LUT UR4, UR4, 0x3fff, URZ, 0xc0, !UPT ;  /* 0x00003fff04047892 */ /* 0x000fc8000f8ec03f */
[----:B------:R-:W-:Y:S02]  /*17e0*/  ULOP3.LUT UR9, UR4, 0x10000, URZ, 0xfc, !UPT ;  /* 0x0001000004097892 */ /* 0x000fe4000f8efc3f */
[----:B------:R-:W-:Y:S02]  /*17f0*/  ULEA UR4, UR39, UR45, 0x9 ;  /* 0x0000002d27047291 */ /* 0x000fe4000f8e483f */
[----:B------:R-:W-:-:S09]  /*1800*/  ULEA UR6, UR39, UR9, 0x9 ;  /* 0x0000000927067291 */ /* 0x000fd2000f8e483f */
[----:B------:R-:W-:Y:S01]  /*1810*/  IGMMA.64x256x32.S8.S8 R24, gdesc[UR4], RZ, !UPT, gsb0 ;  /* 0x06600000041879f1 */ /* 0x000fe2000c0410ff */
[----:B------:R-:W-:Y:S01]  /*1820*/  UIADD3 UR4, UR4, 0x100, URZ ;  /* 0x0000010004047890 */ /* 0x000fe2000fffe03f */
[----:B------:R-:W-:Y:S01]  /*1830*/  UMOV UR5, 0xc0000010 ;  /* 0xc000001000057882 */ /* 0x000fe20000000000 */
[----:B------:R-:W-:Y:S02]  /*1840*/  WARPGROUP.DEPBAR.LE gsb0, 0x0 ;  /* 0x00008000000079c5 */ /* 0x000fe40000010000 */
[----:B------:R-:W-:Y:S04]  /*1850*/  STL.64 [R1], R24 ;  /* 0x0000001801007387 */ /* 0x000fe80000100a00 */
[----:B------:R-:W-:Y:S04]  /*1860*/  STL.64 [R1+0x8], R26 ;  /* 0x0000081a01007387 */ /* 0x000fe80000100a00 */
        /* <DEDUP_REMOVED lines=61> */
[----:B------:R3:W-:Y:S02]  /*1c40*/  STL.64 [R1+0x1f8], R150 ;  /* 0x0001f89601007387 */ /* 0x0007e40000100a00 */
[----:B---3--:R-:W-:-:S06]  /*1c50*/  WARPGROUP.ARRIVE ;  /* 0x00000000000079c5 */ /* 0x008fcc0000000000 */
[----:B------:R-:W-:Y:S03]  /*1c60*/  IGMMA.64x256x32.S8.S8 R24, gdesc[UR4], RZ, !UPT, gsb0 ;  /* 0x06600000041879f1 */ /* 0x000fe6000c0410ff */
[----:B------:R-:W-:Y:S02]  /*1c70*/  WARPGROUP.DEPBAR.LE gsb0, 0x0 ;  /* 0x00008000000079c5 */ /* 0x000fe40000010000 */
[----:B------:R-:W-:Y:S05]  /*1c80*/  @!P1 BRA `(.L_x_22) ;  /* 0x0000000c00989947 */ /* 0x000fea0003800000 */
[----:B------:R-:W-:Y:S02]  /*1c90*/  UIADD3 UR4, UR39, 0x1, URZ ;  /* 0x0000000127047890 */ /* 0x000fe4000fffe03f */
[----:B-12---:R-:W-:Y:S02]  /*1ca0*/  IMAD.U32 R2, RZ, RZ, UR39 ;  /* 0x00000027ff027e24 */ /* 0x006fe4000f8e00ff */
[----:B------:R-:W-:-:S04]  /*1cb0*/  UISETP.NE.AND UP0, UPT, UR4, 0x4, UPT ;  /* 0x000000040400788c */ /* 0x000fc8000bf05270 */
[----:B------:R-:W-:Y:S02]  /*1cc0*/  USEL UR5, URZ, 0x1, UP0 ;  /* 0x000000013f057887 */ /* 0x000fe40008000000 */
[----:B------:R-:W-:Y:S02]  /*1cd0*/  USEL UR8, UR4, URZ, UP0 ;  /* 0x0000003f04087287 */ /* 0x000fe40008000000 */
[----:B------:R-:W-:-:S06]  /*1ce0*/  ULOP3.LUT UR5, UR38, UR5, URZ, 0x3c, !UPT ;  /* 0x0000000526057292 */ /* 0x000fcc000f8e3c3f */
[----:B------:R-:W-:-:S07]  /*1cf0*/  IMAD.U32 R3, RZ, RZ, UR5 ;  /* 0x00000005ff037e24 */ /* 0x000fce000f8e00ff */
.L_x_29:
[----:B------:R-:W-:Y:S05]  /*1d00*/  @!P0 BRA `(.L_x_23) ;  /* 0x0000000000048947 */ /* 0x000fea0003800000 */
[----:B------:R-:W-:Y:S01]  /*1d10*/  BPT.TRAP 0x1 ;  /* 0x000000040000795c */ /* 0x000fe20000300000 */
.L_x_23:
[----:B------:R-:W1:Y:S01]  /*1d20*/  S2UR UR5, SR_CgaCtaId ;  /* 0x00000000000579c3 */ /* 0x000e620000008800 */
[----:B------:R-:W-:Y:S01]  /*1d30*/  UMOV UR4, 0x400 ;  /* 0x0000040000047882 */ /* 0x000fe20000000000 */
[----:B------:R-:W-:Y:S01]  /*1d40*/  IMAD.U32 R5, RZ, RZ, UR8 ;  /* 0x00000008ff057e24 */ /* 0x000fe2000f8e00ff */
[----:B0-----:R-:W-:Y:S01]  /*1d50*/  SHF.L.U32 R6, R3, 0x1f, RZ ;  /* 0x0000001f03067819 */ /* 0x001fe200000006ff */
[----:B-1----:R-:W-:-:S06]  /*1d60*/  ULEA UR4, UR5, UR4, 0x18 ;  /* 0x0000000405047291 */ /* 0x002fcc000f8ec03f */
[----:B------:R-:W-:-:S04]  /*1d70*/  IMAD.U32 R0, RZ, RZ, UR4 ;  /* 0x00000004ff007e24 */ /* 0x000fc8000f8e00ff */
[----:B------:R-:W-:-:S04]  /*1d80*/  IMAD R5, R5, 0x8, R0 ;  /* 0x0000000805057824 */ /* 0x000fc800078e0200 */
[----:B------:R0:W1:Y:S01]  /*1d90*/  SYNCS.PHASECHK.TRANS64.TRYWAIT P1, [R5+URZ], R6 ;  /* 0x00000006050075a7 */ /* 0x000062000802017f */
[----:B------:R-:W-:Y:S05]  /*1da0*/  @!P0 BRA `(.L_x_24) ;  /* 0x0000000000048947 */ /* 0x000fea0003800000 */
[----:B------:R-:W-:Y:S01]  /*1db0*/  BPT.TRAP 0x1 ;  /* 0x000000040000795c */ /* 0x000fe20000300000 */
.L_x_24:
[----:B-1----:R-:W-:Y:S05]  /*1dc0*/  @P1 BRA `(.L_x_25) ;  /* 0x0000000000081947 */ /* 0x002fea0003800000 */
[----:B------:R-:W1:Y:S02]  /*1dd0*/  SYNCS.PHASECHK.TRANS64.TRYWAIT P1, [R5+URZ], R6 ;  /* 0x00000006050075a7 */ /* 0x000e64000802017f */
[----:B-1----:R-:W-:Y:S05]  /*1de0*/  @!P1 BRA `(.L_x_26) ;  /* 0x0000010400589947 */ /* 0x002fea0003800000 */
.L_x_25:
[----:B------:R-:W-:Y:S04]  /*1df0*/  STL [R1+0x2b8], R155 ;  /* 0x0002b89b01007387 */ /* 0x000fe80000100800 */
        /* <DEDUP_REMOVED lines=21> */
[----:B------:R2:W-:Y:S04]  /*1f50*/  STL.64 [R1+0x208], R108 ;  /* 0x0002086c01007387 */ /* 0x0005e80000100a00 */
[----:B--2---:R-:W2:Y:S04]  /*1f60*/  LDL.LU.64 R108, [R1] ;  /* 0x00000000016c7983 */ /* 0x004ea80000300a00 */
[----:B------:R-:W2:Y:S04]  /*1f70*/  LDL.LU.64 R110, [R1+0x8] ;  /* 0x00000800016e7983 */ /* 0x000ea80000300a00 */
        /* <DEDUP_REMOVED lines=61> */
[----:B------:R-:W2:Y:S01]  /*2350*/  LDL.LU.64 R234, [R1+0x1f8] ;  /* 0x0001f80001ea7983 */ /* 0x000ea20000300a00 */
[----:B------:R-:W-:-:S02]  /*2360*/  ULEA UR4, UR8, UR45, 0x9 ;  /* 0x0000002d08047291 */ /* 0x000fc4000f8e483f */
[----:B------:R-:W-:Y:S01]  /*2370*/  ULEA UR6, UR8, UR9, 0x9 ;  /* 0x0000000908067291 */ /* 0x000fe2000f8e483f */
[----:B------:R-:W-:Y:S01]  /*2380*/  UMOV UR5, 0xc0000010 ;  /* 0xc000001000057882 */ /* 0x000fe20000000000 */
[----:B------:R-:W-:Y:S01]  /*2390*/  UMOV UR7, 0xc0000010 ;  /* 0xc000001000077882 */ /* 0x000fe20000000000 */
[----:B--2---:R-:W-:-:S06]  /*23a0*/  WARPGROUP.ARRIVE ;  /* 0x00000000000079c5 */ /* 0x004fcc0000000000 */
[----:B------:R-:W-:Y:S03]  /*23b0*/  IGMMA.64x256x32.S8.S8 R108, gdesc[UR4], R108, gsb0 ;  /* 0x06600000046c79f1 */ /* 0x000fe6000804106c */
        /* <DEDUP_REMOVED lines=65> */
[----:B--2---:R3:W5:Y:S04]  /*27d0*/  LDL.LU R155, [R1+0x2b8] ;  /* 0x0002b800019b7983 */ /* 0x0047680000300800 */
        /* <DEDUP_REMOVED lines=22> */
[----:B------:R-:W-:Y:S01]  /*2940*/  UIADD3 UR4, UR4, 0x100, URZ ;  /* 0x0000010004047890 */ /* 0x000fe2000fffe03f */
[----:B------:R-:W-:Y:S01]  /*2950*/  UMOV UR5, 0xc0000010 ;  /* 0xc000001000057882 */ /* 0x000fe20000000000 */
[----:B--2---:R-:W-:-:S07]  /*2960*/  WARPGROUP.ARRIVE ;  /* 0x00000000000079c5 */ /* 0x004fce0000000000 */
[----:B------:R-:W-:Y:S03]  /*2970*/  IGMMA.64x256x32.S8.S8 R24, gdesc[UR4], R24, gsb0 ;  /* 0x06600000041879f1 */ /* 0x000fe60008041018 */
[----:B------:R-:W-:Y:S02]  /*2980*/  WARPGROUP.DEPBAR.LE gsb0, 0x0 ;  /* 0x00008000000079c5 */ /* 0x000fe40000010000 */
[----:B---3--:R-:W-:Y:S05]  /*2990*/  @!P0 BRA `(.L_x_27) ;  /* 0x0000000000048947 */ /* 0x008fea0003800000 */
[----:B------:R-:W-:Y:S01]  /*29a0*/  BPT.TRAP 0x1 ;  /* 0x000000040000795c */ /* 0x000fe20000300000 */
.L_x_27:
[----:B------:R-:W-:Y:S01]  /*29b0*/  ISETP.NE.AND P1, PT, R19, RZ, PT ;  /* 0x000000ff1300720c */ /* 0x000fe20003f25270 */
[----:B------:R-:W-:-:S12]  /*29c0*/  UISETP.GT.U32.AND UP0, UPT, UR40, 0x1, UPT ;  /* 0x000000012800788c */ /* 0x000fd8000bf04070 */
[----:B01----:R-:W-:-:S04]  /*29d0*/  @P1 IMAD R5, R2, 0x8, R0 ;  /* 0x0000000802051824 */ /* 0x003fc800078e0200 */
[----:B------:R-:W-:-:S05]  /*29e0*/  @P1 VIADD R5, R5, 0x20 ;  /* 0x0000002005051836 */ /* 0x000fca0000000000 */
[----:B-----5:R-:W-:-:S04]  /*29f0*/  @P1 PRMT R5, R155, 0x654, R5 ;  /* 0x000006549b051816 */ /* 0x020fc80000000005 */
[----:B------:R0:W-:Y:S01]  /*2a00*/  @P1 SYNCS.ARRIVE.TRANS64.RED.A1T0 RZ, [R5+URZ], RZ ;  /* 0x000000ff05ff19a7 */ /* 0x0001e2000810043f */
[----:B------:R-:W-:-:S13]  /*2a10*/  PLOP3.LUT P1, PT, PT, PT, UP0, 0x80, 0x0 ;  /* 0x000000000000781c */ /* 0x000fda0003f2f008 */
[----:B0-----:R-:W-:Y:S05]  /*2a20*/  @P1 BRA `(.L_x_28) ;  /* 0x0000000000041947 */ /* 0x001fea0003800000 */
[----:B------:R-:W-:Y:S01]  /*2a30*/  BPT.TRAP 0x1 ;  /* 0x000000040000795c */ /* 0x000fe20000300000 */
.L_x_28:
[----:B------:R-:W-:Y:S01]  /*2a40*/  UIADD3 UR8, UR8, 0x1, URZ ;  /* 0x0000000108087890 */ /* 0x000fe2000fffe03f */
[----:B------:R-:W-:Y:S01]  /*2a50*/  ISETP.GT.AND P2, PT, R4, 0x1, PT ;  /* 0x000000010400780c */ /* 0x000fe20003f44270 */
[----:B------:R-:W-:Y:S02]  /*2a60*/  VIADD R2, R2, 0x1 ;  /* 0x0000000102027836 */ /* 0x000fe40000000000 */
[----:B------:R-:W-:Y:S01]  /*2a70*/  UISETP.NE.AND UP0, UPT, UR8, 0x4, UPT ;  /* 0x000000040800788c */ /* 0x000fe2000bf05270 */
[----:B------:R-:W-:Y:S02]  /*2a80*/  VIADD R4, R4, 0xffffffff ;  /* 0xffffffff04047836 */ /* 0x000fe40000000000 */
[C---:B------:R-:W-:Y:S01]  /*2a90*/  ISETP.NE.AND P1, PT, R2.reuse, 0x4, PT ;  /* 0x000000040200780c */ /* 0x040fe20003f25270 */
[----:B------:R-:W-:Y:S02]  /*2aa0*/  USEL UR4, URZ, 0x1, UP0 ;  /* 0x000000013f047887 */ /* 0x000fe40008000000 */
[----:B------:R-:W-:Y:S01]  /*2ab0*/  USEL UR8, UR8, URZ, UP0 ;  /* 0x0000003f08087287 */ /* 0x000fe20008000000 */
[----:B------:R-:W-:-:S03]  /*2ac0*/  SEL R2, R2, RZ, P1 ;  /* 0x000000ff02027207 */ /* 0x000fc60000800000 */
[----:B------:R-:W-:Y:S01]  /*2ad0*/  LOP3.LUT R3, R3, UR4, RZ, 0x3c, !PT ;  /* 0x0000000403037c12 */ /* 0x000fe2000f8e3cff */
[----:B------:R-:W-:Y:S07]  /*2ae0*/  @P2 BRA `(.L_x_29) ;  /* 0xfffffff000842947 */ /* 0x000fee000383ffff */
.L_x_22:
[----:B-12---:R-:W1:Y:S02]  /*2af0*/  LDC R2, c[0x0][0x28c] ;  /* 0x0000a300ff027b82 */ /* 0x006e640000000800 */
[----:B-1----:R-:W-:-:S13]  /*2b00*/  ISETP.GE.AND P1, PT, R2, 0x1, PT ;  /* 0x000000010200780c */ /* 0x002fda0003f26270 */
[----:B------:R-:W-:Y:S05]  /*2b10*/  @!P1 BRA `(.L_x_30) ;  /* 0x0000000000449947 */ /* 0x000fea0003800000 */
[----:B------:R-:W-:Y:S05]  /*2b20*/  @!P0 BRA `(.L_x_31) ;  /* 0x0000000000048947 */ /* 0x000fea0003800000 */
[----:B------:R-:W-:Y:S01]  /*2b30*/  BPT.TRAP 0x1 ;  /* 0x000000040000795c */ /* 0x000fe20000300000 */
.L_x_31:
[----:B------:R-:W-:Y:S01]  /*2b40*/  ISETP.NE.AND P0, PT, R19, RZ, PT ;  /* 0x000000ff1300720c */ /* 0x000fe20003f05270 */
[----:B------:R-:W-:-:S12]  /*2b50*/  UISETP.LT.AND UP1, UPT, UR44, 0x1, UPT ;  /* 0x000000012c00788c */ /* 0x000fd8000bf21270 */
[----:B------:R-:W-:-:S05]  /*2b60*/  VOTEU.ANY UP0, P0 ;  /* 0x00000000003f7886 */ /* 0x000fca0000000100 */
[----:B------:R-:W-:-:S04]  /*2b70*/  @UP0 USEL UR4, UR44, 0x1, UP1 ;  /* 0x000000012c040887 */ /* 0x000fc80008800000 */
[----:B------:R-:W-:Y:S02]  /*2b80*/  @UP0 UIADD3 UR4, UR39, UR44, -UR4 ;  /* 0x0000002c27040290 */ /* 0x000fe4000fffe804 */
[----:B------:R-:W-:-:S04]  /*2b90*/  UISETP.GT.U32.AND UP0, UPT, UR40, 0x1, UPT ;  /* 0x000000012800788c */ /* 0x000fc8000bf04070 */
[----:B------:R-:W-:-:S04]  /*2ba0*/  IMAD.U32 R2, RZ, RZ, UR4 ;  /* 0x00000004ff027e24 */ /* 0x000fc8000f8e00ff */
[----:B------:R-:W-:-:S05]  /*2bb0*/  @P0 IMAD.SHL.U32 R2, R2, 0x8, RZ ;  /* 0x0000000802020824 */ /* 0x000fca00078e00ff */
[----:B------:R-:W-:-:S04]  /*2bc0*/  @P0 LOP3.LUT R2, R2, 0x18, RZ, 0xc0, !PT ;  /* 0x0000001802020812 */ /* 0x000fc800078ec0ff */
[----:B------:R-:W-:-:S04]  /*2bd0*/  @P0 IADD3 R0, R0, 0x20, R2 ;  /* 0x0000002000000810 */ /* 0x000fc80007ffe002 */
[----:B------:R-:W-:-:S04]  /*2be0*/  @P0 PRMT R0, R155, 0x654, R0 ;  /* 0x000006549b000816 */ /* 0x000fc80000000000 */
[----:B------:R1:W-:Y:S01]  /*2bf0*/  @P0 SYNCS.ARRIVE.TRANS64.RED.A1T0 RZ, [R0+URZ], RZ ;  /* 0x000000ff00ff09a7 */ /* 0x0003e2000810043f */
[----:B------:R-:W-:-:S13]  /*2c00*/  PLOP3.LUT P0, PT, PT, PT, UP0, 0x80, 0x0 ;  /* 0x000000000000781c */ /* 0x000fda0003f0f008 */
[----:B-1----:R-:W-:Y:S05]  /*2c10*/  @P0 BRA `(.L_x_30) ;  /* 0x0000000000040947 */ /* 0x002fea0003800000 */
[----:B------:R-:W-:Y:S01]  /*2c20*/  BPT.TRAP 0x1 ;  /* 0x000000040000795c */ /* 0x000fe20000300000 */
.L_x_30:
[----:B0-----:R-:W0:Y:S01]  /*2c30*/  S2R R6, SR_TID.X ;  /* 0x0000000000067919 */ /* 0x001e220000002100 */
[----:B------:R-:W-:Y:S01]  /*2c40*/  IMAD.MOV.U32 R13, RZ, RZ, 0x6540 ;  /* 0x00006540ff0d7424 */ /* 0x000fe200078e00ff */
[----:B------:R-:W-:Y:S02]  /*2c50*/  UIMAD.WIDE UR8, UR42, 0x100, URZ ;  /* 0x000001002a0878a5 */ /* 0x000fe4000f8e023f */
[----:B------:R-:W-:Y:S01]  /*2c60*/  USHF.R.S32.HI UR10, URZ, 0x1f, UR43 ;  /* 0x0000001f3f0a7899 */ /* 0x000fe2000801142b */
[----:B------:R-:W-:Y:S01]  /*2c70*/  ULDC.64 UR6, c[0x0][0x5d0] ;  /* 0x0001740000067ab9 */ /* 0x000fe20000000a00 */
[----:B------:R-:W-:Y:S02]  /*2c80*/  UIADD3 UR39, UR44, UR39, URZ ;  /* 0x000000272c277290 */ /* 0x000fe4000fffe03f */
[----:B------:R-:W-:Y:S02]  /*2c90*/  UIMAD UR4, UR10, UR6, URZ ;  /* 0x000000060a0472a4 */ /* 0x000fe4000f8e023f */
[----:B------:R-:W-:-:S02]  /*2ca0*/  USHF.L.U32 UR42, UR42, 0x8, URZ ;  /* 0x000000082a2a7899 */ /* 0x000fc4000800063f */
[----:B------:R-:W-:Y:S01]  /*2cb0*/  UIMAD UR4, UR43, UR7, UR4 ;  /* 0x000000072b0472a4 */ /* 0x000fe2000f8e0204 */
[----:B------:R-:W-:Y:S01]  /*2cc0*/  ULDC UR5, c[0x0][0x284] ;  /* 0x0000a10000057ab9 */ /* 0x000fe20000000800 */
[----:B------:R-:W-:Y:S01]  /*2cd0*/  UISETP.GT.U32.AND UP0, UPT, UR39, 0x3, UPT ;  /* 0x000000032700788c */ /* 0x000fe2000bf04070 */
[----:B------:R-:W-:-:S03]  /*2ce0*/  IMAD.U32 R154, RZ, RZ, UR5 ;  /* 0x00000005ff9a7e24 */ /* 0x000fc6000f8e00ff */
[----:B------:R-:W-:Y:S01]  /*2cf0*/  UISETP.LT.U32.AND UP0, UPT, UR44, 0x4, UP0 ;  /* 0x000000042c00788c */ /* 0x000fe20008701070 */
[--C-:B0-----:R-:W-:Y:S01]  /*2d00*/  SHF.R.U32.HI R2, RZ, 0x7, R6.reuse ;  /* 0x00000007ff027819 */ /* 0x101fe20000011606 */
[----:B------:R-:W-:Y:S01]  /*2d10*/  IMAD.SHL.U32 R12, R6, 0x2, RZ ;  /* 0x00000002060c7824 */ /* 0x000fe200078e00ff */
[----:B------:R-:W-:Y:S02]  /*2d20*/  SHF.R.U32.HI R3, RZ, 0x2, R6 ;  /* 0x00000002ff037819 */ /* 0x000fe40000011606 */
[----:B------:R-:W-:Y:S02]  /*2d30*/  LOP3.LUT R2, R2, 0x1, RZ, 0xc0, !PT ;  /* 0x0000000102027812 */ /* 0x000fe400078ec0ff */
[----:B------:R-:W-:Y:S02]  /*2d40*/  LOP3.LUT R4, R6, 0x60, RZ, 0xc0, !PT ;  /* 0x0000006006047812 */ /* 0x000fe400078ec0ff */
[----:B------:R-:W-:Y:S01]  /*2d50*/  LOP3.LUT R3, R3, 0x7, RZ, 0xc0, !PT ;  /* 0x0000000703037812 */ /* 0x000fe200078ec0ff */
[----:B------:R-:W-:Y:S01]  /*2d60*/  IMAD.SHL.U32 R160, R2, 0x40, RZ ;  /* 0x0000004002a07824 */ /* 0x000fe200078e00ff */
[----:B------:R-:W-:-:S02]  /*2d70*/  LOP3.LUT R12, R12, 0x6, RZ, 0xc0, !PT ;  /* 0x000000060c0c7812 */ /* 0x000fc400078ec0ff */
[----:B------:R-:W-:Y:S02]  /*2d80*/  SHF.R.U32.HI R4, RZ, 0x1, R4 ;  /* 0x00000001ff047819 */ /* 0x000fe40000011604 */
[--C-:B------:R-:W-:Y:S02]  /*2d90*/  LOP3.LUT R160, R160, 0x40, R3.reuse, 0xe2, !PT ;  /* 0x00000040a0a07812 */ /* 0x100fe400078ee203 */
[----:B------:R-:W-:Y:S01]  /*2da0*/  PRMT R12, R12, R13, UR41 ;  /* 0x000000290c0c7e16 */ /* 0x000fe2000800000d */
[----:B------:R-:W-:Y:S01]  /*2db0*/  USHF.L.U32 UR41, UR41, 0x8, URZ ;  /* 0x0000000829297899 */ /* 0x000fe2000800063f */
[----:B------:R-:W-:Y:S01]  /*2dc0*/  IADD3 R0, RZ, -R4, -R3 ;  /* 0x80000004ff007210 */ /* 0x000fe20007ffe803 */
[----:B------:R-:W-:Y:S01]  /*2dd0*/  IMAD.MOV.U32 R3, RZ, RZ, -0x2 ;  /* 0xfffffffeff037424 */ /* 0x000fe200078e00ff */
[----:B------:R-:W-:Y:S01]  /*2de0*/  LOP3.LUT R160, R160, UR8, R4, 0xfe, !PT ;  /* 0x00000008a0a07c12 */ /* 0x000fe2000f8efe04 */
[----:B------:R-:W-:Y:S01]  /*2df0*/  IMAD.U32 R4, RZ, RZ, UR6 ;  /* 0x00000006ff047e24 */ /* 0x000fe2000f8e00ff */
[----:B------:R-:W-:Y:S01]  /*2e00*/  SHF.R.S32.HI R13, RZ, 0x1f, R12 ;  /* 0x0000001fff0d7819 */ /* 0x000fe2000001140c */
[----:B------:R-:W-:Y:S01]  /*2e10*/  ULDC UR6, c[0x0][0x288] ;  /* 0x0000a20000067ab9 */ /* 0x000fe20000000800 */
[----:B------:R-:W-:Y:S01]  /*2e20*/  IMAD R0, R2, -0x40, R0 ;  /* 0xffffffc002007824 */ /* 0x000fe200078e0200 */
[----:B------:R-:W-:Y:S01]  /*2e30*/  UISETP.GE.AND UP1, UPT, UR41, UR6, UPT ;  /* 0x000000062900728c */ /* 0x000fe2000bf26270 */
[----:B------:R-:W-:-:S03]  /*2e40*/  IMAD.WIDE.U32 R4, R4, UR43, R12 ;  /* 0x0000002b04047c25 */ /* 0x000fc6000f8e000c */
[----:B------:R-:W-:Y:S02]  /*2e50*/  UISETP.GE.OR UP1, UPT, UR42, UR5, UP1 ;  /* 0x000000052a00728c */ /* 0x000fe40008f26670 */
[----:B------:R-:W-:Y:S01]  /*2e60*/  IADD3 R154, R154, -UR42, R0 ;  /* 0x8000002a9a9a7c10 */ /* 0x000fe2000fffe000 */
[----:B------:R-:W-:Y:S01]  /*2e70*/  VIADD R5, R5, UR4 ;  /* 0x0000000405057c36 */ /* 0x000fe20008000000 */
[----:B------:R-:W-:Y:S01]  /*2e80*/  USHF.R.U32.HI UR4, URZ, 0x2, UR39 ;  /* 0x000000023f047899 */ /* 0x000fe20008011627 */
[----:B------:R-:W-:Y:S01]  /*2e90*/  LOP3.LUT R0, R6, 0x3, RZ, 0xc0, !PT ;  /* 0x0000000306007812 */ /* 0x000fe200078ec0ff */
[----:B------:R-:W-:Y:S01]  /*2ea0*/  USEL UR5, URZ, 0x1, !UP0 ;  /* 0x000000013f057887 */ /* 0x000fe2000c000000 */
[----:B------:R-:W-:Y:S01]  /*2eb0*/  PLOP3.LUT P0, PT, PT, PT, UP1, 0x80, 0x0 ;  /* 0x000000000000781c */ /* 0x000fe20003f0f018 */
[----:B------:R-:W-:Y:S02]  /*2ec0*/  ULOP3.LUT UR4, UR4, 0x1, URZ, 0xc0, !UPT ;  /* 0x0000000104047892 */ /* 0x000fe4000f8ec03f */
[----:B------:R-:W-:Y:S01]  /*2ed0*/  IMAD R0, R0, R3, UR6 ;  /* 0x0000000600007e24 */ /* 0x000fe2000f8e0203 */
[----:B------:R-:W-:-:S02]  /*2ee0*/  ULOP3.LUT UR39, UR39, 0x3, URZ, 0xc0, !UPT ;  /* 0x0000000327277892 */ /* 0x000fc4000f8ec03f */
[----:B------:R-:W-:Y:S01]  /*2ef0*/  UISETP.NE.U32.AND UP2, UPT, UR4, 0x1, UPT ;  /* 0x000000010400788c */ /* 0x000fe2000bf45070 */
[----:B------:R-:W-:Y:S01]  /*2f00*/  VIADD R0, R0, -UR41 ;  /* 0x8000002900007c36 */ /* 0x000fe20008000000 */
[----:B------:R-:W-:Y:S02]  /*2f10*/  UMOV UR42, 0xffffffff ;  /* 0xffffffff002a7882 */ /* 0x000fe40000000000 */
[----:B------:R-:W-:-:S04]  /*2f20*/  UISETP.GT.U32.AND UP2, UPT, UR44, 0x3, !UP2 ;  /* 0x000000032c00788c */ /* 0x000fc8000d744070 */
[----:B------:R-:W-:-:S04]  /*2f30*/  USEL UR4, URZ, 0x1, !UP2 ;  /* 0x000000013f047887 */ /* 0x000fc8000d000000 */
[----:B------:R-:W-:Y:S01]  /*2f40*/  ULOP3.LUT UR38, UR4, UR38, UR5, 0x96, !UPT ;  /* 0x0000002604267292 */ /* 0x000fe2000f8e9605 */
[----:B------:R-:W-:Y:S11]  /*2f50*/  @P0 BRA `(.L_x_32) ;  /* 0x000000d000f80947 */ /* 0x000ff60003800000 */
[----:B------:R-:W0:Y:S01]  /*2f60*/  LDC.64 R2, c[0x0][0x5c8] ;  /* 0x00017200ff027b82 */ /* 0x000e220000000a00 */
[----:B------:R-:W-:Y:S01]  /*2f70*/  ULDC.64 UR4, c[0x0][0x5c0] ;  /* 0x0001700000047ab9 */ /* 0x000fe20000000a00 */
[----:B------:R-:W-:Y:S01]  /*2f80*/  BSSY B0, `(.L_x_32) ;  /* 0x0000d3b000007945 */ /* 0x000fe20003800000 */
[C---:B0-----:R-:W-:Y:S01]  /*2f90*/  IMAD R6, R2.reuse, UR9, RZ ;  /* 0x0000000902067c24 */ /* 0x041fe2000f8e02ff */
[----:B------:R-:W-:Y:S01]  /*2fa0*/  SHF.L.U64.HI R9, R2, 0x3, R3 ;  /* 0x0000000302097819 */ /* 0x000fe20000010203 */
[----:B------:R-:W-:-:S04]  /*2fb0*/  IMAD.WIDE.U32 R4, R160, R2, R4 ;  /* 0x00000002a0047225 */ /* 0x000fc800078e0004 */
[----:B------:R-:W-:Y:S01]  /*2fc0*/  IMAD R6, R160, R3, R6 ;  /* 0x00000003a0067224 */ /* 0x000fe200078e0206 */
[----:B------:R-:W-:Y:S01]  /*2fd0*/  IADD3 R4, P0, R4, UR4, RZ ;  /* 0x0000000404047c10 */ /* 0x000fe2000ff1e0ff */
[----:B------:R-:W-:Y:S02]  /*2fe0*/  IMAD.SHL.U32 R8, R2, 0x8, RZ ;  /* 0x0000000802087824 */ /* 0x000fe400078e00ff */
[----:B------:R-:W-:-:S03]  /*2ff0*/  IMAD.IADD R6, R5, 0x1, R6 ;  /* 0x0000000105067824 */ /* 0x000fc600078e0206 */
[-C--:B------:R-:W-:Y:S02]  /*3000*/  IADD3 R10, P1, R8, R4.reuse, RZ ;  /* 0x00000004080a7210 */ /* 0x080fe40007f3e0ff */
[----:B------:R-:W-:Y:S02]  /*3010*/  IADD3.X R5, R6, UR5, RZ, P0, !PT ;  /* 0x0000000506057c10 */ /* 0x000fe400087fe4ff */
[----:B------:R-:W-:-:S03]  /*3020*/  LEA R6, P0, R2, R4, 0x7 ;  /* 0x0000000402067211 */ /* 0x000fc600078038ff */
[----:B------:R-:W-:Y:S01]  /*3030*/  IMAD.X R11, R9, 0x1, R5, P1 ;  /* 0x00000001090b7824 */ /* 0x000fe200008e0605 */
[----:B------:R-:W-:Y:S02]  /*3040*/  LEA.HI.X R7, R2, R5, R3, 0x7, P0 ;  /* 0x0000000502077211 */ /* 0x000fe400000f3c03 */
[----:B-----5:R-:W-:Y:S02]  /*3050*/  ISETP.NE.AND P0, PT, R18, RZ, PT ;  /* 0x000000ff1200720c */ /* 0x020fe40003f05270 */
[----:B------:R-:W-:-:S05]  /*3060*/  IADD3 R8, P2, R8, R6, RZ ;  /* 0x0000000608087210 */ /* 0x000fca0007f5e0ff */
[----:B------:R-:W-:-:S06]  /*3070*/  IMAD.X R9, R9, 0x1, R7, P2 ;  /* 0x0000000109097824 */ /* 0x000fcc00010e0607 */
[----:B------:R-:W-:Y:S05]  /*3080*/  @!P0 BRA `(.L_x_33) ;  /* 0x0000009800988947 */ /* 0x000fea0003800000 */
[----:B------:R-:W0:Y:S01]  /*3090*/  LDC.64 R20, c[0x0][0x5b0] ;  /* 0x00016c00ff147b82 */ /* 0x000e220000000a00 */
[----:B------:R-:W-:Y:S01]  /*30a0*/  ULDC.64 UR6, c[0x0][0x5b8] ;  /* 0x00016e0000067ab9 */ /* 0x000fe20000000a00 */
[----:B------:R-:W-:Y:S01]  /*30b0*/  ISETP.GE.AND P1, PT, R154, 0x1, PT ;  /* 0x000000019a00780c */ /* 0x000fe20003f26270 */
[----:B------:R-:W-:Y:S02]  /*30c0*/  UIMAD UR4, UR10, UR6, URZ ;  /* 0x000000060a0472a4 */ /* 0x000fe4000f8e023f */
[----:B------:R-:W-:Y:S01]  /*30d0*/  IMAD.U32 R156, RZ, RZ, UR6 ;  /* 0x00000006ff9c7e24 */ /* 0x000fe2000f8e00ff */
[----:B------:R-:W-:Y:S01]  /*30e0*/  BSSY B1, `(.L_x_34) ;  /* 0x000000e000017945 */ /* 0x000fe20003800000 */
[----:B------:R-:W-:Y:S01]  /*30f0*/  ISETP.LT.OR P2, PT, R0, 0x1, !P1 ;  /* 0x000000010000780c */ /* 0x000fe20004f41670 */
[----:B------:R-:W-:Y:S01]  /*3100*/  UIMAD UR4, UR43, UR7, UR4 ;  /* 0x000000072b0472a4 */ /* 0x000fe2000f8e0204 */
[----:B------:R-:W1:Y:S01]  /*3110*/  LDC.64 R22, c[0x0][0x5a8] ;  /* 0x00016a00ff167b82 */ /* 0x000e620000000a00 */
[----:B------:R-:W-:-:S04]  /*3120*/  IMAD.WIDE.U32 R156, R156, UR43, R12 ;  /* 0x0000002b9c9c7c25 */ /* 0x000fc8000f8e000c */
[----:B------:R-:W-:Y:S02]  /*3130*/  VIADD R153, R157, UR4 ;  /* 0x000000049d997c36 */ /* 0x000fe40008000000 */
[----:B------:R-:W-:Y:S02]  /*3140*/  IMAD.MOV.U32 R152, RZ, RZ, R156 ;  /* 0x000000ffff987224 */ /* 0x000fe400078e009c */
[----:B0-----:R-:W-:Y:S02]  /*3150*/  IMAD R161, R20, UR9, RZ ;  /* 0x0000000914a17c24 */ /* 0x001fe4000f8e02ff */
[----:B------:R-:W-:-:S04]  /*3160*/  IMAD.WIDE.U32 R2, R160, R20, R152 ;  /* 0x00000014a0027225 */ /* 0x000fc800078e0098 */
[----:B------:R-:W-:Y:S01]  /*3170*/  IMAD R161, R160, R21, R161 ;  /* 0x00000015a0a17224 */ /* 0x000fe200078e02a1 */
[----:B-1----:R-:W-:-:S04]  /*3180*/  IADD3 R14, P0, R2, R22, RZ ;  /* 0x00000016020e7210 */ /* 0x002fc80007f1e0ff */
[----:B------:R-:W-:Y:S01]  /*3190*/  IADD3.X R15, R23, R3, R161, P0, !PT ;  /* 0x00000003170f7210 */ /* 0x000fe200007fe4a1 */
[----:B------:R-:W-:Y:S08]  /*31a0*/  @P2 BRA `(.L_x_35) ;  /* 0x0000000000042947 */ /* 0x000ff00003800000 */
[----:B------:R0:W5:Y:S02]  /*31b0*/  LDG.E.U8 R16, desc[UR36][R14.64] ;  /* 0x000000240e107981 */ /* 0x000164000c1e1100 */
.L_x_35:
[----:B------:R-:W-:Y:S05]  /*31c0*/  BSYNC B1 ;  /* 0x0000000000017941 */ /* 0x000fea0003800000 */
.L_x_34:
[----:B------:R-:W2:Y:S01]  /*31d0*/  LDL.LU R3, [R1] ;  /* 0x0000000001037983 */ /* 0x000ea20000300800 */
[----:B-----5:R-:W-:Y:S01]  /*31e0*/  LOP3.LUT R2, R16, 0xffff, RZ, 0xc0, !PT ;  /* 0x0000ffff10027812 */ /* 0x020fe200078ec0ff */
[----:B------:R-:W-:Y:S01]  /*31f0*/  BSSY B1, `(.L_x_36) ;  /* 0x000000a000017945 */ /* 0x000fe20003800000 */
[----:B------:R-:W-:Y:S02]  /*3200*/  ISETP.LT.OR P0, PT, R0, 0x2, !P1 ;  /* 0x000000020000780c */ /* 0x000fe40004f01670 */
[----:B------:R-:W-:-:S05]  /*3210*/  PRMT R2, R2, 0x8880, RZ ;  /* 0x0000888002027816 */ /* 0x000fca00000000ff */
[----:B------:R-:W-:-:S04]  /*3220*/  IMAD R2, R2, R18, RZ ;  /* 0x0000001202027224 */ /* 0x000fc800078e02ff */
[----:B--2---:R-:W-:-:S05]  /*3230*/  @!P2 IMAD R3, R3, R17, R2 ;  /* 0x000000110303a224 */ /* 0x004fca00078e0202 */
[----:B------:R1:W-:Y:S01]  /*3240*/  @!P2 STG.E.U8 desc[UR36][R4.64], R3 ;  /* 0x000000030400a986 */ /* 0x0003e2000c101124 */
[----:B------:R-:W-:Y:S05]  /*3250*/  @P0 BRA `(.L_x_37) ;  /* 0x00000000000c0947 */ /* 0x000fea0003800000 */
[----:B------:R-:W2:Y:S02]  /*3260*/  LDG.E.U8 R16, desc[UR36][R14.64+0x1] ;  /* 0x000001240e107981 */ /* 0x000ea4000c1e1100 */
[----:B--2---:R-:W-:-:S05]  /*3270*/  PRMT R2, R16, 0x8880, RZ ;  /* 0x0000888010027816 */ /* 0x004fca00000000ff */
[----:B------:R-:W-:-:S07]  /*3280*/  IMAD R2, R2, R18, RZ ;  /* 0x0000001202027224 */ /* 0x000fce00078e02ff */
.L_x_37:
[----:B------:R-:W-:Y:S05]  /*3290*/  BSYNC B1 ;  /* 0x0000000000017941 */ /* 0x000fea0003800000 */
.L_x_36:
[----:B-1----:R-:W2:Y:S01]  /*32a0*/  LDL.LU R3, [R1+0x4] ;  /* 0x0000040001037983 */ /* 0x002ea20000300800 */
[C---:B------:R-:W-:Y:S01]  /*32b0*/  SHF.L.U64.HI R159, R20.reuse, 0x3, R21 ;  /* 0x00000003149f7819 */ /* 0x040fe20000010215 */
[----:B------:R-:W-:Y:S01]  /*32c0*/  IMAD.SHL.U32 R158, R20, 0x8, RZ ;  /* 0x00000008149e7824 */ /* 0x000fe200078e00ff */
[----:B------:R-:W-:Y:S03]  /*32d0*/  BSSY B1, `(.L_x_38) ;  /* 0x000000d000017945 */ /* 0x000fe60003800000 */
[----:B------:R-:W-:-:S04]  /*32e0*/  IMAD.WIDE.U32 R12, R160, R20, R158 ;  /* 0x00000014a00c7225 */ /* 0x000fc800078e009e */
[----:B------:R-:W-:Y:S01]  /*32f0*/  IMAD.IADD R161, R161, 0x1, R13 ;  /* 0x00000001a1a17824 */ /* 0x000fe200078e020d */
[----:B------:R-:W-:-:S04]  /*3300*/  IADD3 R12, P2, P3, R156, R22, R12 ;  /* 0x000000169c0c7210 */ /* 0x000fc80007b5e00c */
[----:B------:R-:W-:Y:S01]  /*3310*/  IADD3.X R13, R153, R23, R161, P2, P3 ;  /* 0x00000017990d7210 */ /* 0x000fe200017e64a1 */
[----:B--2---:R-:W-:-:S05]  /*3320*/  @!P0 IMAD R3, R3, R17, R2 ;  /* 0x0000001103038224 */ /* 0x004fca00078e0202 */
[----:B------:R1:W-:Y:S01]  /*3330*/  @!P0 STG.E.U8 desc[UR36][R4.64+0x1], R3 ;  /* 0x0000010304008986 */ /* 0x0003e2000c101124 */
[----:B------:R-:W-:-:S04]  /*3340*/  ISETP.GE.AND P0, PT, R154, 0x9, PT ;  /* 0x000000099a00780c */ /* 0x000fc80003f06270 */
[----:B------:R-:W-:-:S13]  /*3350*/  ISETP.LT.OR P4, PT, R0, 0x1, !P0 ;  /* 0x000000010000780c */ /* 0x000fda0004781670 */
[----:B-1----:R-:W-:Y:S05]  /*3360*/  @P4 BRA `(.L_x_39) ;  /* 0x00000000000c4947 */ /* 0x002fea0003800000 */
[----:B------:R-:W2:Y:S02]  /*3370*/  LDG.E.U8 R16, desc[UR36][R12.64] ;  /* 0x000000240c107981 */ /* 0x000ea4000c1e1100 */
[----:B--2---:R-:W-:-:S05]  /*3380*/  PRMT R2, R16, 0x8880, RZ ;  /* 0x0000888010027816 */ /* 0x004fca00000000ff */
[----:B------:R-:W-:-:S07]  /*3390*/  IMAD R2, R2, R18, RZ ;  /* 0x0000001202027224 */ /* 0x000fce00078e02ff */
.L_x_39:
[----:B------:R-:W-:Y:S05]  /*33a0*/  BSYNC B1 ;  /* 0x0000000000017941 */ /* 0x000fea0003800000 */
.L_x_38:
[----:B------:R-:W2:Y:S01]  /*33b0*/  LDL.LU R3, [R1+0x8] ;  /* 0x0000080001037983 */ /* 0x000ea20000300800 */
[----:B------:R-:W-:Y:S01]  /*33c0*/  ISETP.LT.OR P2, PT, R0, 0x2, !P0 ;  /* 0x000000020000780c */ /* 0x000fe20004741670 */
[----:B------:R-:W-:Y:S01]  /*33d0*/  BSSY B1, `(.L_x_40) ;  /* 0x0000007000017945 */ /* 0x000fe20003800000 */
[----:B--2---:R-:W-:-:S05]  /*33e0*/  @!P4 IMAD R3, R3, R17, R2 ;  /* 0x000000110303c224 */ /* 0x004fca00078e0202 */
[----:B------:R1:W-:Y:S06]  /*33f0*/  @!P4 STG.E.U8 desc[UR36][R10.64], R3 ;  /* 0x000000030a00c986 */ /* 0x0003ec000c101124 */
[----:B------:R-:W-:Y:S05]  /*3400*/  @P2 BRA `(.L_x_41) ;  /* 0x00000000000c2947 */ /* 0x000fea0003800000 */
[----:B------:R-:W2:Y:S02]  /*3410*/  LDG.E.U8 R16, desc[UR36][R12.64+0x1] ;  /* 0x000001240c107981 */ /* 0x000ea4000c1e1100 */
[----:B--2---:R-:W-:-:S05]  /*3420*/  PRMT R2, R16, 0x8880, RZ ;  /* 0x0000888010027816 */ /* 0x004fca00000000ff */
[----:B------:R-:W-:-:S07]  /*3430*/  IMAD R2, R2, R18, RZ ;  /* 0x0000001202027224 */ /* 0x000fce00078e02ff */
.L_x_41:
[----:B------:R-:W-:Y:S05]  /*3440*/  BSYNC B1 ;  /* 0x0000000000017941 */ /* 0x000fea0003800000 */
.L_x_40:
[----:B-1----:R-:W2:Y:S01]  /*3450*/  LDL.LU R3, [R1+0xc] ;  /* 0x00000c0001037983 */ /* 0x002ea20000300800 */
[----:B------:R-:W-:Y:S01]  /*3460*/  BSSY B1, `(.L_x_42) ;  /* 0x0000009000017945 */ /* 0x000fe20003800000 */
[----:B------:R-:W-:Y:S01]  /*3470*/  ISETP.LT.OR P3, PT, R0, 0xa, !P1 ;  /* 0x0000000a0000780c */ /* 0x000fe20004f61670 */
[----:B--2---:R-:W-:-:S05]  /*3480*/  @!P2 IMAD R3, R3, R17, R2 ;  /* 0x000000110303a224 */ /* 0x004fca00078e0202 */
[----:B------:R1:W-:Y:S01]  /*3490*/  @!P2 STG.E.U8 desc[UR36][R10.64+0x1], R3 ;  /* 0x000001030a00a986 */ /* 0x0003e2000c101124 */
[----:B------:R-:W-:-:S13]  /*34a0*/  ISETP.LT.OR P2, PT, R0, 0x9, !P1 ;  /* 0x000000090000780c */ /* 0x000fda0004f41670 */
[----:B-1----:R-:W-:Y:S05]  /*34b0*/  @P2 BRA `(.L_x_43) ;  /* 0x00000000000c2947 */ /* 0x002fea0003800000 */
[----:B------:R-:W2:Y:S02]  /*34c0*/  LDG.E.U8 R16, desc[UR36][R14.64+0x8] ;  /* 0x000008240e107981 */ /* 0x000ea4000c1e1100 */
[----:B--2---:R-:W-:-:S05]  /*34d0*/  PRMT R2, R16, 0x8880, RZ ;  /* 0x0000888010027816 */ /* 0x004fca00000000ff */
[----:B------:R-:W-:-:S07]  /*34e0*/  IMAD R2, R2, R18, RZ ;  /* 0x0000001202027224 */ /* 0x000fce00078e02ff */
.L_x_43:
[----:B------:R-:W-:Y:S05]  /*34f0*/  BSYNC B1 ;  /* 0x0000000000017941 */ /* 0x000fea0003800000 */
.L_x_42:
[----:B------:R-:W2:Y:S01]  /*3500*/  LDL.LU R3, [R1+0x10] ;  /* 0x0000100001037983 */ /* 0x000ea20000300800 */
[----:B------:R-:W-:Y:S01]  /*3510*/  BSSY B1, `(.L_x_44) ;  /* 0x0000007000017945 */ /* 0x000fe20003800000 */
[----:B--2---:R-:W-:-:S05]  /*3520*/  @!P2 IMAD R3, R3, R17, R2 ;  /* 0x000000110303a224 */ /* 0x004fca00078e0202 */
[----:B------:R1:W-:Y:S01]  /*3530*/  @!P2 STG.E.U8 desc[UR36][R4.64+0x8], R3 ;  /* 0x000008030400a986 */ /* 0x0003e2000c101124 */
[----:B------:R-:W-:Y:S05]  /*3540*/  @P3 BRA `(.L_x_45) ;  /* 0x00000000000c3947 */ /* 0x000fea0003800000 */
[----:B------:R-:W2:Y:S02]  /*3550*/  LDG.E.U8 R16, desc[UR36][R14.64+0x9] ;  /* 0x000009240e107981 */ /* 0x000ea4000c1e1100 */
[----:B--2---:R-:W-:-:S05]  /*3560*/  PRMT R2, R16, 0x8880, RZ ;  /* 0x0000888010027816 */ /* 0x004fca00000000ff */
[----:B------:R-:W-:-:S07]  /*3570*/  IMAD R2, R2, R18, RZ ;  /* 0x0000001202027224 */ /* 0x000fce00078e02ff */
.L_x_45:
[----:B------:R-:W-:Y:S05]  /*3580*/  BSYNC B1 ;  /* 0x0000000000017941 */ /* 0x000fea0003800000 */
.L_x_44:
[----:B-1----:R-:W2:Y:S01]  /*3590*/  LDL.LU R3, [R1+0x14] ;  /* 0x0000140001037983 */ /* 0x002ea20000300800 */
[C---:B------:R-:W-:Y:S01]  /*35a0*/  ISETP.LT.OR P2, PT, R0.reuse, 0x9, !P0 ;  /* 0x000000090000780c */ /* 0x040fe20004741670 */
[----:B------:R-:W-:Y:S01]  /*35b0*/  BSSY B1, `(.L_x_46) ;  /* 0x000000b000017945 */ /* 0x000fe20003800000 */
[C---:B------:R-:W-:Y:S02]  /*35c0*/  ISETP.LT.OR P4, PT, R0.reuse, 0x11, !P1 ;  /* 0x000000110000780c */ /* 0x040fe40004f81670 */
[C---:B------:R-:W-:Y:S02]  /*35d0*/  ISETP.LT.OR P5, PT, R0.reuse, 0x12, !P1 ;  /* 0x000000120000780c */ /* 0x040fe40004fa1670 */
[----:B------:R-:W-:Y:S01]  /*35e0*/  ISETP.LT.OR P6, PT, R0, 0x11, !P0 ;  /* 0x000000110000780c */ /* 0x000fe200047c1670 */
[----:B--2---:R-:W-:-:S05]  /*35f0*/  @!P3 IMAD R3, R3, R17, R2 ;  /* 0x000000110303b224 */ /* 0x004fca00078e0202 */
[----:B------:R1:W-:Y:S01]  /*3600*/  @!P3 STG.E.U8 desc[UR36][R4.64+0x9], R3 ;  /* 0x000009030400b986 */ /* 0x0003e2000c101124 */
[----:B------:R-:W-:Y:S01]  /*3610*/  ISETP.LT.OR P3, PT, R0, 0xa, !P0 ;  /* 0x0000000a0000780c */ /* 0x000fe20004761670 */
[----:B------:R-:W-:-:S12]  /*3620*/  @P2 BRA `(.L_x_47) ;  /* 0x00000000000c2947 */ /* 0x000fd80003800000 */
[----:B------:R-:W2:Y:S02]  /*3630*/  LDG.E.U8 R16, desc[UR36][R12.64+0x8] ;  /* 0x000008240c107981 */ /* 0x000ea4000c1e1100 */
[----:B--2---:R-:W-:-:S05]  /*3640*/  PRMT R2, R16, 0x8880, RZ ;  /* 0x0000888010027816 */ /* 0x004fca00000000ff */
[----:B------:R-:W-:-:S07]  /*3650*/  IMAD R2, R2, R18, RZ ;  /* 0x0000001202027224 */ /* 0x000fce00078e02ff */
.L_x_47:
[----:B------:R-:W-:Y:S05]  /*3660*/  BSYNC B1 ;  /* 0x0000000000017941 */ /* 0x000fea0003800000 */
.L_x_46:
[----:B-1----:R-:W2:Y:S01]  /*3670*/  LDL.LU R3, [R1+0x18] ;  /* 0x0000180001037983 */ /* 0x002ea20000300800 */
[----:B------:R-:W-:Y:S01]  /*3680*/  BSSY B1, `(.L_x_48) ;  /* 0x0000007000017945 */ /* 0x000fe20003800000 */
[----:B--2---:R-:W-:-:S05]  /*3690*/  @!P2 IMAD R3, R3, R17, R2 ;  /* 0x000000110303a224 */ /* 0x004fca00078e0202 */
[----:B------:R1:W-:Y:S01]  /*36a0*/  @!P2 STG.E.U8 desc[UR36][R10.64+0x8], R3 ;  /* 0x000008030a00a986 */ /* 0x0003e2000c101124 */
[----:B------:R-:W-:Y:S05]  /*36b0*/  @P3 BRA `(.L_x_49) ;  /* 0x00000000000c3947 */ /* 0x000fea0003800000 */
[----:B------:R-:W2:Y:S02]  /*36c0*/  LDG.E.U8 R16, desc[UR36][R12.64+0x9] ;  /* 0x000009240c107981 */ /* 0x000ea4000c1e1100 */
[----:B--2---:R-:W-:-:S05]  /*36d0*/  PRMT R2, R16, 0x8880, RZ ;  /* 0x0000888010027816 */ /* 0x004fca00000000ff */
[----:B------:R-:W-:-:S07]  /*36e0*/  IMAD R2, R2, R18, RZ ;  /* 0x0000001202027224 */ /* 0x000fce00078e02ff */
.L_x_49:
[----:B------:R-:W-:Y:S05]  /*36f0*/  BSYNC B1 ;  /* 0x0000000000017941 */ /* 0x000fea0003800000 */
.L_x_48:
        /* <DEDUP_REMOVED lines=8> */
.L_x_51:
[----:B------:R-:W-:Y:S05]  /*3780*/  BSYNC B1 ;  /* 0x0000000000017941 */ /* 0x000fea0003800000 */
.L_x_50:
        /* <DEDUP_REMOVED lines=8> */
.L_x_53:
[----:B------:R-:W-:Y:S05]  /*3810*/  BSYNC B1 ;  /* 0x0000000000017941 */ /* 0x000fea0003800000 */
.L_x_52:
        /* <DEDUP_REMOVED lines=8> */
.L_x_55:
[----:B------:R-:W-:Y:S05]  /*38a0*/  BSYNC B1 ;  /* 0x0000000000017941 */ /* 0x000fea0003800000 */
.L_x_54:
        /* <DEDUP_REMOVED lines=13> */
.L_x_57:
[----:B------:R-:W-:Y:S05]  /*3980*/  BSYNC B1 ;  /* 0x0000000000017941 */ /* 0x000fea0003800000 */
.L_x_56:
        /* <DEDUP_REMOVED lines=8> */
.L_x_59:
[----:B------:R-:W-:Y:S05]  /*3a10*/  BSYNC B1 ;  /* 0x0000000000017941 */ /* 0x000fea0003800000 */
.L_x_58:
        /* <DEDUP_REMOVED lines=8> */
.L_x_61:
[----:B------:R-:W-:Y:S05]  /*3aa0*/  BSYNC B1 ;  /* 0x0000000000017941 */ /* 0x000fea0003800000 */
.L_x_60:
        /* <DEDUP_REMOVED lines=8> */
.L_x_63:
[----:B------:R-:W-:Y:S05]  /*3b30*/  BSYNC B1 ;  /* 0x0000000000017941 */ /* 0x000fea0003800000 */
.L_x_62:
        /* <DEDUP_REMOVED lines=8> */
.L_x_65:
[----:B------:R-:W-:Y:S05]  /*3bc0*/  BSYNC B1 ;  /* 0x0000000000017941 */ /* 0x000fea0003800000 */
.L_x_64:
        /* <DEDUP_REMOVED lines=13> */
.L_x_67:
[----:B------:R-:W-:Y:S05]  /*3ca0*/  BSYNC B1 ;  /* 0x0000000000017941 */ /* 0x000fea0003800000 */
.L_x_66:
        /* <DEDUP_REMOVED lines=8> */
.L_x_69:
[----:B------:R-:W-:Y:S05]  /*3d30*/  BSYNC B1 ;  /* 0x0000000000017941 */ /* 0x000fea0003800000 */
.L_x_68:
        /* <DEDUP_REMOVED lines=8> */
.L_x_71:
[----:B------:R-:W-:Y:S05]  /*3dc0*/  BSYNC B1 ;  /* 0x0000000000017941 */ /* 0x000fea0003800000 */
.L_x_70:
        /* <DEDUP_REMOVED lines=8> */
.L_x_73:
[----:B------:R-:W-:Y:S05]  /*3e50*/  BSYNC B1 ;  /* 0x0000000000017941 */ /* 0x000fea0003800000 */
.L_x_72:
        /* <DEDUP_REMOVED lines=8> */
.L_x_75:
[----:B------:R-:W-:Y:S05]  /*3ee0*/  BSYNC B1 ;  /* 0x0000000000017941 */ /* 0x000fea0003800000 */
.L_x_74:
        /* <DEDUP_REMOVED lines=13> */
.L_x_77:
[----:B------:R-:W-:Y:S05]  /*3fc0*/  BSYNC B1 ;  /* 0x0000000000017941 */ /* 0x000fea0003800000 */
.L_x_76:
        /* <DEDUP_REMOVED lines=8> */
.L_x_79:
[----:B------:R-:W-:Y:S05]  /*4050*/  BSYNC B1 ;  /* 0x0000000000017941 */ /* 0x000fea0003800000 */
.L_x_78:
        /* <DEDUP_REMOVED lines=8> */
.L_x_81:
[----:B------:R-:W-:Y:S05]  /*40e0*/  BSYNC B1 ;  /* 0x0000000000017941 */ /* 0x000fea0003800000 */
.L_x_80:
        /* <DEDUP_REMOVED lines=8> */
.L_x_83:
[----:B------:R-:W-:Y:S05]  /*4170*/  BSYNC B1 ;  /* 0x0000000000017941 */ /* 0x000fea0003800000 */
.L_x_82:
        /* <DEDUP_REMOVED lines=8> */
.L_x_85:
[----:B------:R-:W-:Y:S05]  /*4200*/  BSYNC B1 ;  /* 0x0000000000017941 */ /* 0x000fea0003800000 */
.L_x_84:
        /* <DEDUP_REMOVED lines=13> */
.L_x_87:
[----:B------:R-:W-:Y:S05]  /*42e0*/  BSYNC B1 ;  /* 0x0000000000017941 */ /* 0x000fea0003800000 */
.L_x_86:
        /* <DEDUP_REMOVED lines=8> */
.L_x_89:
[----:B------:R-:W-:Y:S05]  /*4370*/  BSYNC B1 ;  /* 0x0000000000017941 */ /* 0x000fea0003800000 */
.L_x_88:
        /* <DEDUP_REMOVED lines=8> */
.L_x_91:
[----:B------:R-:W-:Y:S05]  /*4400*/  BSYNC B1 ;  /* 0x0000000000017941 */ /* 0x000fea0003800000 */
.L_x_90:
        /* <DEDUP_REMOVED lines=8> */
.L_x_93:
[----:B------:R-:W-:Y:S05]  /*4490*/  BSYNC B1 ;  /* 0x0000000000017941 */ /* 0x000fea0003800000 */
.L_x_92:
        /* <DEDUP_REMOVED lines=8> */
.L_x_95:
[----:B------:R-:W-:Y:S05]  /*4520*/  BSYNC B1 ;  /* 0x0000000000017941 */ /* 0x000fea0003800000 */
.L_x_94:
        /* <DEDUP_REMOVED lines=13> */
.L_x_97:
[----:B------:R-:W-:Y:S05]  /*4600*/  BSYNC B1 ;  /* 0x0000000000017941 */ /* 0x000fea0003800000 */
.L_x_96:
        /* <DEDUP_REMOVED lines=8> */
.L_x_99:
[----:B------:R-:W-:Y:S05]  /*4690*/  BSYNC B1 ;  /* 0x0000000000017941 */ /* 0x000fea0003800000 */
.L_x_98:
        /* <DEDUP_REMOVED lines=8> */
.L_x_101:
[----:B------:R-:W-:Y:S05]  /*4720*/  BSYNC B1 ;  /* 0x0000000000017941 */ /* 0x000fea0003800000 */
.L_x_100:
        /* <DEDUP_REMOVED lines=8> */
.L_x_103:
[----:B------:R-:W-:Y:S05]  /*47b0*/  BSYNC B1 ;  /* 0x0000000000017941 */ /* 0x000fea0003800000 */
.L_x_102:
        /* <DEDUP_REMOVED lines=8> */
.L_x_105:
[----:B------:R-:W-:Y:S05]  /*4840*/  BSYNC B1 ;  /* 0x0000000000017941 */ /* 0x000fea0003800000 */
.L_x_104:
        /* <DEDUP_REMOVED lines=13> */
.L_x_107:
[----:B------:R-:W-:Y:S05]  /*4920*/  BSYNC B1 ;  /* 0x0000000000017941 */ /* 0x000fea0003800000 */
.L_x_106:
        /* <DEDUP_REMOVED lines=8> */
.L_x_109:
[----:B------:R-:W-:Y:S05]  /*49b0*/  BSYNC B1 ;  /* 0x0000000000017941 */ /* 0x000fea0003800000 */
.L_x_108:
        /* <DEDUP_REMOVED lines=8> */
.L_x_111:
[----:B------:R-:W-:Y:S05]  /*4a40*/  BSYNC B1 ;  /* 0x0000000000017941 */ /* 0x000fea0003800000 */
.L_x_110:
        /* <DEDUP_REMOVED lines=8> */
.L_x_113:
[----:B------:R-:W-:Y:S05]  /*4ad0*/  BSYNC B1 ;  /* 0x0000000000017941 */ /* 0x000fea0003800000 */
.L_x_112:
        /* <DEDUP_REMOVED lines=8> */
.L_x_115:
[----:B------:R-:W-:Y:S05]  /*4b60*/  BSYNC B1 ;  /* 0x0000000000017941 */ /* 0x000fea0003800000 */
.L_x_114:
        /* <DEDUP_REMOVED lines=13> */
.L_x_117:
[----:B------:R-:W-:Y:S05]  /*4c40*/  BSYNC B1 ;  /* 0x0000000000017941 */ /* 0x000fea0003800000 */
.L_x_116:
        /* <DEDUP_REMOVED lines=8> */
.L_x_119:
[----:B------:R-:W-:Y:S05]  /*4cd0*/  BSYNC B1 ;  /* 0x0000000000017941 */ /* 0x000fea0003800000 */
.L_x_118:
        /* <DEDUP_REMOVED lines=8> */
.L_x_121:
[----:B------:R-:W-:Y:S05]  /*4d60*/  BSYNC B1 ;  /* 0x0000000000017941 */ /* 0x000fea0003800000 */
.L_x_120:
        /* <DEDUP_REMOVED lines=8> */
.L_x_123:
[----:B------:R-:W-:Y:S05]  /*4df0*/  BSYNC B1 ;  /* 0x0000000000017941 */ /* 0x000fea0003800000 */
.L_x_122:
        /* <DEDUP_REMOVED lines=8> */
.L_x_125:
[----:B------:R-:W-:Y:S05]  /*4e80*/  BSYNC B1 ;  /* 0x0000000000017941 */ /* 0x000fea0003800000 */
.L_x_124:
        /* <DEDUP_REMOVED lines=13> */
.L_x_127:
[----:B------:R-:W-:Y:S05]  /*4f60*/  BSYNC B1 ;  /* 0x0000000000017941 */ /* 0x000fea0003800000 */
.L_x_126:
        /* <DEDUP_REMOVED lines=8> */
.L_x_129:
[----:B------:R-:W-:Y:S05]  /*4ff0*/  BSYNC B1 ;  /* 0x0000000000017941 */ /* 0x000fea0003800000 */
.L_x_128:
        /* <DEDUP_REMOVED lines=8> */
.L_x_131:
[----:B------:R-:W-:Y:S05]  /*5080*/  BSYNC B1 ;  /* 0x0000000000017941 */ /* 0x000fea0003800000 */
.L_x_130:
        /* <DEDUP_REMOVED lines=8> */
.L_x_133:
[----:B------:R-:W-:Y:S05]  /*5110*/  BSYNC B1 ;  /* 0x0000000000017941 */ /* 0x000fea0003800000 */
.L_x_132:
        /* <DEDUP_REMOVED lines=8> */
.L_x_135:
[----:B------:R-:W-:Y:S05]  /*51a0*/  BSYNC B1 ;  /* 0x0000000000017941 */ /* 0x000fea0003800000 */
.L_x_134:
        /* <DEDUP_REMOVED lines=13> */
.L_x_137:
[----:B------:R-:W-:Y:S05]  /*5280*/  BSYNC B1 ;  /* 0x0000000000017941 */ /* 0x000fea0003800000 */
.L_x_136:
        /* <DEDUP_REMOVED lines=8> */
.L_x_139:
[----:B------:R-:W-:Y:S05]  /*5310*/  BSYNC B1 ;  /* 0x0000000000017941 */ /* 0x000fea0003800000 */
.L_x_138:
[----:B-1----:R-:W2:Y:S01]  /*5320*/  LDL.LU R3, [R1+0xd0] ;  /* 0x0000d00001037983 */ /* 0x002ea20000300800 */
[----:B------:R-:W-:Y:S01]  /*5330*/  BSSY B1, `(.L_x_140) ;  /* 0x0000007000017945 */ /* 0x000fe20003800000 */
[----:B--2---:R-:W-:-:S05]  /*5340*/  @!P3 IMAD R3, R3, R17, R2 ;  /* 0x000000110303b224 */ /* 0x004fca00078e0202 */
[----:B------:R1:W-:Y:S01]  /*5350*/  @!P3 STG.E.U8 desc[UR36][R4.64+0x68], R3 ;  /* 0x000068030400b986 */ /* 0x0003e2000c101124 */
[----:B------:R-:W-:Y:S05]  /*5360*/  @P5 BRA `(.L_x_141) ;  /* 0x00000000000c5947 */ /* 0x000fea0003800000 */
[----:B------:R-:W1:Y:S02]  /*5370*/  LDG.E.U8 R16, desc[UR36][R14.64+0x69] ;  /* 0x000069240e107981 */ /* 0x000e64000c1e1100 */
[----:B-1----:R-:W-:-:S05]  /*5380*/  PRMT R3, R16, 0x8880, RZ ;  /* 0x0000888010037816 */ /* 0x002fca00000000ff */
[----:B------:R-:W-:-:S07]  /*5390*/  IMAD R2, R3, R18, RZ ;  /* 0x0000001203027224 */ /* 0x000fce00078e02ff */
.L_x_141:
[----:B------:R-:W-:Y:S05]  /*53a0*/  BSYNC B1 ;  /* 0x0000000000017941 */ /* 0x000fea0003800000 */
.L_x_140:
        /* <DEDUP_REMOVED lines=8> */
.L_x_143:
[----:B------:R-:W-:Y:S05]  /*5430*/  BSYNC B1 ;  /* 0x0000000000017941 */ /* 0x000fea0003800000 */
.L_x_142:
        /* <DEDUP_REMOVED lines=8> */
.L_x_145:
[----:B------:R-:W-:Y:S05]  /*54c0*/  BSYNC B1 ;  /* 0x0000000000017941 */ /* 0x000fea0003800000 */
.L_x_144:
        /* <DEDUP_REMOVED lines=10> */
[----:B------:R-:W1:Y:S02]  /*5570*/  LDG.E.U8 R16, desc[UR36][R14.64+0x70] ;  /* 0x000070240e107981 */ /* 0x000e64000c1e1100 */
[----:B-1----:R-:W-:-:S05]  /*5580*/  PRMT R3, R16, 0x8880, RZ ;  /* 0x0000888010037816 */ /* 0x002fca00000000ff */
[----:B------:R-:W-:-:S07]  /*5590*/  IMAD R2, R3, R18, RZ ;  /* 0x0000001203027224 */ /* 0x000fce00078e02ff */
.L_x_147:
[----:B------:R-:W-:Y:S05]  /*55a0*/  BSYNC B1 ;  /* 0x0000000000017941 */ /* 0x000fea0003800000 */
.L_x_146:
        /* <DEDUP_REMOVED lines=8> */
.L_x_149:
[----:B------:R-:W-:Y:S05]  /*5630*/  BSYNC B1 ;  /* 0x0000000000017941 */ /* 0x000fea0003800000 */
.L_x_148:
        /* <DEDUP_REMOVED lines=8> */
.L_x_151:
[----:B------:R-:W-:Y:S05]  /*56c0*/  BSYNC B1 ;  /* 0x0000000000017941 */ /* 0x000fea0003800000 */
.L_x_150:
        /* <DEDUP_REMOVED lines=8> */
.L_x_153:
[----:B------:R-:W-:Y:S05]  /*5750*/  BSYNC B1 ;  /* 0x0000000000017941 */ /* 0x000fea0003800000 */
.L_x_152:
        /* <DEDUP_REMOVED lines=8> */
.L_x_155:
[----:B------:R-:W-:Y:S05]  /*57e0*/  BSYNC B1 ;  /* 0x0000000000017941 */ /* 0x000fea0003800000 */
.L_x_154:
        /* <DEDUP_REMOVED lines=13> */
.L_x_157:
[----:B------:R-:W-:Y:S05]  /*58c0*/  BSYNC B1 ;  /* 0x0000000000017941 */ /* 0x000fea0003800000 */
.L_x_156:
        /* <DEDUP_REMOVED lines=8> */
.L_x_159:
[----:B------:R-:W-:Y:S05]  /*5950*/  BSYNC B1 ;  /* 0x0000000000017941 */ /* 0x000fea0003800000 */
.L_x_158:
        /* <DEDUP_REMOVED lines=8> */
.L_x_161:
[----:B------:R-:W-:Y:S05]  /*59e0*/  BSYNC B1 ;  /* 0x0000000000017941 */ /* 0x000fea0003800000 */
.L_x_160:
        /* <DEDUP_REMOVED lines=8> */
.L_x_163:
[----:B------:R-:W-:Y:S05]  /*5a70*/  BSYNC B1 ;  /* 0x0000000000017941 */ /* 0x000fea0003800000 */
.L_x_162:
        /* <DEDUP_REMOVED lines=8> */
.L_x_165:
[----:B------:R-:W-:Y:S05]  /*5b00*/  BSYNC B1 ;  /* 0x0000000000017941 */ /* 0x000fea0003800000 */
.L_x_164:
        /* <DEDUP_REMOVED lines=13> */
.L_x_167:
[----:B------:R-:W-:Y:S05]  /*5be0*/  BSYNC B1 ;  /* 0x0000000000017941 */ /* 0x000fea0003800000 */
.L_x_166:
        /* <DEDUP_REMOVED lines=8> */
.L_x_169:
[----:B------:R-:W-:Y:S05]  /*5c70*/  BSYNC B1 ;  /* 0x0000000000017941 */ /* 0x000fea0003800000 */
.L_x_168:
        /* <DEDUP_REMOVED lines=8> */
.L_x_171:
[----:B------:R-:W-:Y:S05]  /*5d00*/  BSYNC B1 ;  /* 0x0000000000017941 */ /* 0x000fea0003800000 */
.L_x_170:
        /* <DEDUP_REMOVED lines=8> */
.L_x_173:
[----:B------:R-:W-:Y:S05]  /*5d90*/  BSYNC B1 ;  /* 0x0000000000017941 */ /* 0x000fea0003800000 */
.L_x_172:
        /* <DEDUP_REMOVED lines=8> */
.L_x_175:
[----:B------:R-:W-:Y:S05]  /*5e20*/  BSYNC B1 ;  /* 0x0000000000017941 */ /* 0x000fea0003800000 */
.L_x_174:
        /* <DEDUP_REMOVED lines=13> */
.L_x_177:
[----:B------:R-:W-:Y:S05]  /*5f00*/  BSYNC B1 ;  /* 0x0000000000017941 */ /* 0x000fea0003800000 */
.L_x_176:
        /* <DEDUP_REMOVED lines=8> */
.L_x_179:
[----:B------:R-:W-:Y:S05]  /*5f90*/  BSYNC B1 ;  /* 0x0000000000017941 */ /* 0x000fea0003800000 */
.L_x_178:
        /* <DEDUP_REMOVED lines=8> */
.L_x_181:
[----:B------:R-:W-:Y:S05]  /*6020*/  BSYNC B1 ;  /* 0x0000000000017941 */ /* 0x000fea0003800000 */
.L_x_180:
        /* <DEDUP_REMOVED lines=8> */
.L_x_183:
[----:B------:R-:W-:Y:S05]  /*60b0*/  BSYNC B1 ;  /* 0x0000000000017941 */ /* 0x000fea0003800000 */
.L_x_182:
        /* <DEDUP_REMOVED lines=8> */
.L_x_185:
[----:B------:R-:W-:Y:S05]  /*6140*/  BSYNC B1 ;  /* 0x0000000000017941 */ /* 0x000fea0003800000 */
.L_x_184:
        /* <DEDUP_REMOVED lines=13> */
.L_x_187:
[----:B------:R-:W-:Y:S05]  /*6220*/  BSYNC B1 ;  /* 0x0000000000017941 */ /* 0x000fea0003800000 */
.L_x_186:
        /* <DEDUP_REMOVED lines=8> */
.L_x_189:
[----:B------:R-:W-:Y:S05]  /*62b0*/  BSYNC B1 ;  /* 0x0000000000017941 */ /* 0x000fea0003800000 */
.L_x_188:
        /* <DEDUP_REMOVED lines=8> */
.L_x_191:
[----:B------:R-:W-:Y:S05]  /*6340*/  BSYNC B1 ;  /* 0x0000000000017941 */ /* 0x000fea0003800000 */
.L_x_190:
        /* <DEDUP_REMOVED lines=8> */
.L_x_193:
[----:B------:R-:W-:Y:S05]  /*63d0*/  BSYNC B1 ;  /* 0x0000000000017941 */ /* 0x000fea0003800000 */
.L_x_192:
        /* <DEDUP_REMOVED lines=8> */
.L_x_195:
[----:B------:R-:W-:Y:S05]  /*6460*/  BSYNC B1 ;  /* 0x0000000000017941 */ /* 0x000fea0003800000 */
.L_x_194:
        /* <DEDUP_REMOVED lines=13> */
.L_x_197:
[----:B------:R-:W-:Y:S05]  /*6540*/  BSYNC B1 ;  /* 0x0000000000017941 */ /* 0x000fea0003800000 */
.L_x_196:
        /* <DEDUP_REMOVED lines=8> */
.L_x_199:
[----:B------:R-:W-:Y:S05]  /*65d0*/  BSYNC B1 ;  /* 0x0000000000017941 */ /* 0x000fea0003800000 */
.L_x_198:
        /* <DEDUP_REMOVED lines=8> */
.L_x_201:
[----:B------:R-:W-:Y:S05]  /*6660*/  BSYNC B1 ;  /* 0x0000000000017941 */ /* 0x000fea0003800000 */
.L_x_200:
        /* <DEDUP_REMOVED lines=8> */
.L_x_203:
[----:B------:R-:W-:Y:S05]  /*66f0*/  BSYNC B1 ;  /* 0x0000000000017941 */ /* 0x000fea0003800000 */
.L_x_202:
        /* <DEDUP_REMOVED lines=8> */
.L_x_205:
[----:B------:R-:W-:Y:S05]  /*6780*/  BSYNC B1 ;  /* 0x0000000000017941 */ /* 0x000fea0003800000 */
.L_x_204:
        /* <DEDUP_REMOVED lines=13> */
.L_x_207:
[----:B------:R-:W-:Y:S05]  /*6860*/  BSYNC B1 ;  /* 0x0000000000017941 */ /* 0x000fea0003800000 */
.L_x_206:
        /* <DEDUP_REMOVED lines=8> */
.L_x_209:
[----:B------:R-:W-:Y:S05]  /*68f0*/  BSYNC B1 ;  /* 0x0000000000017941 */ /* 0x000fea0003800000 */
.L_x_208:
        /* <DEDUP_REMOVED lines=8> */
.L_x_211:
[----:B------:R-:W-:Y:S05]  /*6980*/  BSYNC B1 ;  /* 0x0000000000017941 */ /* 0x000fea0003800000 */
.L_x_210:
        /* <DEDUP_REMOVED lines=8> */
.L_x_213:
[----:B------:R-:W-:Y:S05]  /*6a10*/  BSYNC B1 ;  /* 0x0000000000017941 */ /* 0x000fea0003800000 */
.L_x_212:
        /* <DEDUP_REMOVED lines=8> */
.L_x_215:
[----:B------:R-:W-:Y:S05]  /*6aa0*/  BSYNC B1 ;  /* 0x0000000000017941 */ /* 0x000fea0003800000 */
.L_x_214:
        /* <DEDUP_REMOVED lines=13> */
.L_x_217:
[----:B------:R-:W-:Y:S05]  /*6b80*/  BSYNC B1 ;  /* 0x0000000000017941 */ /* 0x000fea0003800000 */
.L_x_216:
        /* <DEDUP_REMOVED lines=8> */
.L_x_219:
[----:B------:R-:W-:Y:S05]  /*6c10*/  BSYNC B1 ;  /* 0x0000000000017941 */ /* 0x000fea0003800000 */
.L_x_218:
        /* <DEDUP_REMOVED lines=8> */
.L_x_221:
[----:B------:R-:W-:Y:S05]  /*6ca0*/  BSYNC B1 ;  /* 0x0000000000017941 */ /* 0x000fea0003800000 */
.L_x_220:
        /* <DEDUP_REMOVED lines=8> */
.L_x_223:
[----:B------:R-:W-:Y:S05]  /*6d30*/  BSYNC B1 ;  /* 0x0000000000017941 */ /* 0x000fea0003800000 */
.L_x_222:
        /* <DEDUP_REMOVED lines=8> */
.L_x_225:
[----:B------:R-:W-:Y:S05]  /*6dc0*/  BSYNC B1 ;  /* 0x0000000000017941 */ /* 0x000fea0003800000 */
.L_x_224:
        /* <DEDUP_REMOVED lines=13> */
.L_x_227:
[----:B------:R-:W-:Y:S05]  /*6ea0*/  BSYNC B1 ;  /* 0x0000000000017941 */ /* 0x000fea0003800000 */
.L_x_226:
        /* <DEDUP_REMOVED lines=8> */
.L_x_229:
[----:B------:R-:W-:Y:S05]  /*6f30*/  BSYNC B1 ;  /* 0x0000000000017941 */ /* 0x000fea0003800000 */
.L_x_228:
        /* <DEDUP_REMOVED lines=8> */
.L_x_231:
[----:B------:R-:W-:Y:S05]  /*6fc0*/  BSYNC B1 ;  /* 0x0000000000017941 */ /* 0x000fea0003800000 */
.L_x_230:
        /* <DEDUP_REMOVED lines=8> */
.L_x_233:
[----:B------:R-:W-:Y:S05]  /*7050*/  BSYNC B1 ;  /* 0x0000000000017941 */ /* 0x000fea0003800000 */
.L_x_232:
        /* <DEDUP_REMOVED lines=8> */
.L_x_235:
[----:B------:R-:W-:Y:S05]  /*70e0*/  BSYNC B1 ;  /* 0x0000000000017941 */ /* 0x000fea0003800000 */
.L_x_234:
        /* <DEDUP_REMOVED lines=13> */
.L_x_237:
[----:B------:R-:W-:Y:S05]  /*71c0*/  BSYNC B1 ;  /* 0x0000000000017941 */ /* 0x000fea0003800000 */
.L_x_236:
        /* <DEDUP_REMOVED lines=8> */
.L_x_239:
[----:B------:R-:W-:Y:S05]  /*7250*/  BSYNC B1 ;  /* 0x0000000000017941 */ /* 0x000fea0003800000 */
.L_x_238:
        /* <DEDUP_REMOVED lines=8> */
.L_x_241:
[----:B------:R-:W-:Y:S05]  /*72e0*/  BSYNC B1 ;  /* 0x0000000000017941 */ /* 0x000fea0003800000 */
.L_x_240:
        /* <DEDUP_REMOVED lines=8> */
.L_x_243:
[----:B------:R-:W-:Y:S05]  /*7370*/  BSYNC B1 ;  /* 0x0000000000017941 */ /* 0x000fea0003800000 */
.L_x_242:
        /* <DEDUP_REMOVED lines=8> */
.L_x_245:
[----:B------:R-:W-:Y:S05]  /*7400*/  BSYNC B1 ;  /* 0x0000000000017941 */ /* 0x000fea0003800000 */
.L_x_244:
        /* <DEDUP_REMOVED lines=13> */
.L_x_247:
[----:B------:R-:W-:Y:S05]  /*74e0*/  BSYNC B1 ;  /* 0x0000000000017941 */ /* 0x000fea0003800000 */
.L_x_246:
        /* <DEDUP_REMOVED lines=8> */
.L_x_249:
[----:B------:R-:W-:Y:S05]  /*7570*/  BSYNC B1 ;  /* 0x0000000000017941 */ /* 0x000fea0003800000 */
.L_x_248:
        /* <DEDUP_REMOVED lines=8> */
.L_x_251:
[----:B------:R-:W-:Y:S05]  /*7600*/  BSYNC B1 ;  /* 0x0000000000017941 */ /* 0x000fea0003800000 */
.L_x_250:
        /* <DEDUP_REMOVED lines=8> */
.L_x_253:
[----:B------:R-:W-:Y:S05]  /*7690*/  BSYNC B1 ;  /* 0x0000000000017941 */ /* 0x000fea0003800000 */
.L_x_252:
        /* <DEDUP_REMOVED lines=8> */
.L_x_255:
[----:B------:R-:W-:Y:S05]  /*7720*/  BSYNC B1 ;  /* 0x0000000000017941 */ /* 0x000fea0003800000 */
.L_x_254:
        /* <DEDUP_REMOVED lines=13> */
.L_x_257:
[----:B------:R-:W-:Y:S05]  /*7800*/  BSYNC B1 ;  /* 0x0000000000017941 */ /* 0x000fea0003800000 */
.L_x_256:
        /* <DEDUP_REMOVED lines=8> */
.L_x_259:
[----:B------:R-:W-:Y:S05]  /*7890*/  BSYNC B1 ;  /* 0x0000000000017941 */ /* 0x000fea0003800000 */
.L_x_258:
        /* <DEDUP_REMOVED lines=8> */
.L_x_261:
[----:B------:R-:W-:Y:S05]  /*7920*/  BSYNC B1 ;  /* 0x0000000000017941 */ /* 0x000fea0003800000 */
.L_x_260:
        /* <DEDUP_REMOVED lines=8> */
.L_x_263:
[----:B------:R-:W-:Y:S05]  /*79b0*/  BSYNC B1 ;  /* 0x0000000000017941 */ /* 0x000fea0003800000 */
.L_x_262:
        /* <DEDUP_REMOVED lines=8> */
.L_x_265:
[----:B------:R-:W-:Y:S05]  /*7a40*/  BSYNC B1 ;  /* 0x0000000000017941 */ /* 0x000fea0003800000 */
.L_x_264:
        /* <DEDUP_REMOVED lines=13> */
.L_x_267:
[----:B------:R-:W-:Y:S05]  /*7b20*/  BSYNC B1 ;  /* 0x0000000000017941 */ /* 0x000fea0003800000 */
.L_x_266:
        /* <DEDUP_REMOVED lines=8> */
.L_x_269:
[----:B------:R-:W-:Y:S05]  /*7bb0*/  BSYNC B1 ;  /* 0x0000000000017941 */ /* 0x000fea0003800000 */
.L_x_268:
        /* <DEDUP_REMOVED lines=8> */
.L_x_271:
[----:B------:R-:W-:Y:S05]  /*7c40*/  BSYNC B1 ;  /* 0x0000000000017941 */ /* 0x000fea0003800000 */
.L_x_270:
        /* <DEDUP_REMOVED lines=8> */
.L_x_273:
[----:B------:R-:W-:Y:S05]  /*7cd0*/  BSYNC B1 ;  /* 0x0000000000017941 */ /* 0x000fea0003800000 */
.L_x_272:
        /* <DEDUP_REMOVED lines=8> */
.L_x_275:
[----:B------:R-:W-:Y:S05]  /*7d60*/  BSYNC B1 ;  /* 0x0000000000017941 */ /* 0x000fea0003800000 */
.L_x_274:
[----:B-1----:R-:W2:Y:S01]  /*7d70*/  LDL.LU R3, [R1+0x1e0] ;  /* 0x0001e00001037983 */ /* 0x002ea20000300800 */
[C---:B------:R-:W-:Y:S01]  /*7d80*/  ISETP.LT.OR P2, PT, R0.reuse, 0xf2, !P1 ;  /* 0x000000f20000780c */ /* 0x040fe20004f41670 */
[----:B------:R-:W-:Y:S01]  /*7d90*/  BSSY B1, `(.L_x_276) ;  /* 0x000000c000017945 */ /* 0x000fe20003800000 */
[----:B------:R-:W-:Y:S02]  /*7da0*/  ISETP.LT.OR P6, PT, R0, 0xf9, !P1 ;  /* 0x000000f90000780c */ /* 0x000fe40004fc1670 */
[----:B------:R-:W-:Y:S02]  /*7db0*/  IADD3 R163, P3, R160, 0x80, RZ ;  /* 0x00000080a0a37810 */ /* 0x000fe40007f7e0ff */
        /* <DEDUP_REMOVED lines=9> */
.L_x_277:
[----:B------:R-:W-:Y:S05]  /*7e50*/  BSYNC B1 ;  /* 0x0000000000017941 */ /* 0x000fea0003800000 */
.L_x_276:
        /* <DEDUP_REMOVED lines=8> */
.L_x_279:
[----:B------:R-:W-:Y:S05]  /*7ee0*/  BSYNC B1 ;  /* 0x0000000000017941 */ /* 0x000fea0003800000 */
.L_x_278:
        /* <DEDUP_REMOVED lines=8> */
.L_x_281:
[----:B------:R-:W-:Y:S05]  /*7f70*/  BSYNC B1 ;  /* 0x0000000000017941 */ /* 0x000fea0003800000 */
.L_x_280:
        /* <DEDUP_REMOVED lines=8> */
.L_x_283:
[----:B------:R-:W-:Y:S05]  /*8000*/  BSYNC B1 ;  /* 0x0000000000017941 */ /* 0x000fea0003800000 */
.L_x_282:
[----:B-1----:R-:W2:Y:S01]  /*8010*/  LDL.LU R3, [R1+0x1f0] ;  /* 0x0001f00001037983 */ /* 0x002ea20000300800 */
[----:B------:R-:W-:Y:S01]  /*8020*/  BSSY B1, `(.L_x_284) ;  /* 0x0000008000017945 */ /* 0x000fe20003800000 */
[----:B------:R-:W-:-:S04]  /*8030*/  IMAD.WIDE.U32 R160, R163, R20, R158 ;  /* 0x00000014a3a07225 */ /* 0x000fc800078e009e */
[----:B--2---:R-:W-:-:S05]  /*8040*/  @!P6 IMAD R3, R3, R17, R2 ;  /* 0x000000110303e224 */ /* 0x004fca00078e0202 */
[----:B------:R1:W-:Y:S01]  /*8050*/  @!P6 STG.E.U8 desc[UR36][R4.64+0xf8], R3 ;  /* 0x0000f8030400e986 */ /* 0x0003e2000c101124 */
[----:B------:R-:W-:Y:S05]  /*8060*/  @P1 BRA `(.L_x_285) ;  /* 0x00000000000c1947 */ /* 0x000fea0003800000 */
[----:B------:R-:W1:Y:S02]  /*8070*/  LDG.E.U8 R16, desc[UR36][R14.64+0xf9] ;  /* 0x0000f9240e107981 */ /* 0x000e64000c1e1100 */
[----:B-1----:R-:W-:-:S05]  /*8080*/  PRMT R3, R16, 0x8880, RZ ;  /* 0x0000888010037816 */ /* 0x002fca00000000ff */
[----:B------:R-:W-:-:S07]  /*8090*/  IMAD R2, R3, R18, RZ ;  /* 0x0000001203027224 */ /* 0x000fce00078e02ff */
.L_x_285:
[----:B------:R-:W-:Y:S05]  /*80a0*/  BSYNC B1 ;  /* 0x0000000000017941 */ /* 0x000fea0003800000 */
.L_x_284:
[----:B-1----:R-:W2:Y:S01]  /*80b0*/  LDL.LU R3, [R1+0x1f4] ;  /* 0x0001f40001037983 */ /* 0x002ea20000300800 */
[----:B------:R-:W-:Y:S01]  /*80c0*/  IMAD.WIDE.U32 R158, R163, R20, R152 ;  /* 0x00000014a39e7225 */ /* 0x000fe200078e0098 */
[----:B------:R-:W-:Y:S01]  /*80d0*/  ISETP.GE.AND P2, PT, R154, 0x81, PT ;  /* 0x000000819a00780c */ /* 0x000fe20003f46270 */
[----:B------:R-:W-:Y:S01]  /*80e0*/  BSSY B1, `(.L_x_286) ;  /* 0x000000e000017945 */ /* 0x000fe20003800000 */
[-C--:B------:R-:W-:Y:S01]  /*80f0*/  IADD3 R156, P5, P4, R156, R22.reuse, R160 ;  /* 0x000000169c9c7210 */ /* 0x080fe20007cbe0a0 */
[----:B0-----:R-:W-:Y:S01]  /*8100*/  IMAD.X R15, RZ, RZ, UR9, P3 ;  /* 0x00000009ff0f7e24 */ /* 0x001fe200098e06ff */
[----:B------:R-:W-:Y:S02]  /*8110*/  ISETP.LT.OR P6, PT, R0, 0x1, !P2 ;  /* 0x000000010000780c */ /* 0x000fe400057c1670 */
[----:B------:R-:W-:Y:S01]  /*8120*/  IADD3 R14, P3, R158, R22, RZ ;  /* 0x000000169e0e7210 */ /* 0x000fe20007f7e0ff */
[----:B------:R-:W-:Y:S02]  /*8130*/  IMAD R20, R15, R20, RZ ;  /* 0x000000140f147224 */ /* 0x000fe400078e02ff */
[----:B--2---:R-:W-:-:S05]  /*8140*/  @!P1 IMAD R3, R3, R17, R2 ;  /* 0x0000001103039224 */ /* 0x004fca00078e0202 */
[----:B------:R0:W-:Y:S01]  /*8150*/  @!P1 STG.E.U8 desc[UR36][R4.64+0xf9], R3 ;  /* 0x0000f90304009986 */ /* 0x0001e2000c101124 */
[C---:B------:R-:W-:Y:S02]  /*8160*/  ISETP.LT.OR P1, PT, R0.reuse, 0xf9, !P0 ;  /* 0x000000f90000780c */ /* 0x040fe40004721670 */
[----:B------:R-:W-:-:S11]  /*8170*/  ISETP.LT.OR P0, PT, R0, 0xfa, !P0 ;  /* 0x000000fa0000780c */ /* 0x000fd60004701670 */
[----:B0-----:R-:W-:Y:S05]  /*8180*/  @P1 BRA `(.L_x_287) ;  /* 0x00000000000c1947 */ /* 0x001fea0003800000 */
[----:B------:R-:W2:Y:S02]  /*8190*/  LDG.E.U8 R16, desc[UR36][R12.64+0xf8] ;  /* 0x0000f8240c107981 */ /* 0x000ea4000c1e1100 */
[----:B--2---:R-:W-:-:S05]  /*81a0*/  PRMT R3, R16, 0x8880, RZ ;  /* 0x0000888010037816 */ /* 0x004fca00000000ff */
[----:B------:R-:W-:-:S07]  /*81b0*/  IMAD R2, R3, R18, RZ ;  /* 0x0000001203027224 */ /* 0x000fce00078e02ff */
.L_x_287:
[----:B------:R-:W-:Y:S05]  /*81c0*/  BSYNC B1 ;  /* 0x0000000000017941 */ /* 0x000fea0003800000 */
.L_x_286:
[----:B------:R-:W2:Y:S01]  /*81d0*/  LDL.LU R3, [R1+0x1f8] ;  /* 0x0001f80001037983 */ /* 0x000ea20000300800 */
[----:B------:R-:W-:Y:S01]  /*81e0*/  BSSY B1, `(.L_x_288) ;  /* 0x0000008000017945 */ /* 0x000fe20003800000 */
[----:B------:R-:W-:Y:S02]  /*81f0*/  IMAD R21, R163, R21, R20 ;  /* 0x00000015a3157224 */ /* 0x000fe400078e0214 */
[----:B--2---:R-:W-:-:S05]  /*8200*/  @!P1 IMAD R3, R3, R17, R2 ;  /* 0x0000001103039224 */ /* 0x004fca00078e0202 */
[----:B------:R0:W-:Y:S01]  /*8210*/  @!P1 STG.E.U8 desc[UR36][R10.64+0xf8], R3 ;  /* 0x0000f8030a009986 */ /* 0x0001e2000c101124 */
[----:B------:R-:W-:Y:S05]  /*8220*/  @P0 BRA `(.L_x_289) ;  /* 0x00000000000c0947 */ /* 0x000fea0003800000 */
[----:B------:R-:W0:Y:S02]  /*8230*/  LDG.E.U8 R16, desc[UR36][R12.64+0xf9] ;  /* 0x0000f9240c107981 */ /* 0x000e24000c1e1100 */
[----:B0-----:R-:W-:-:S05]  /*8240*/  PRMT R3, R16, 0x8880, RZ ;  /* 0x0000888010037816 */ /* 0x001fca00000000ff */
[----:B------:R-:W-:-:S07]  /*8250*/  IMAD R2, R3, R18, RZ ;  /* 0x0000001203027224 */ /* 0x000fce00078e02ff */
.L_x_289:
[----:B------:R-:W-:Y:S05]  /*8260*/  BSYNC B1 ;  /* 0x0000000000017941 */ /* 0x000fea0003800000 */
.L_x_288:
[----:B0-----:R-:W2:Y:S01]  /*8270*/  LDL.LU R3, [R1+0x1fc] ;  /* 0x0001fc0001037983 */ /* 0x001ea20000300800 */
[----:B------:R-:W-:Y:S01]  /*8280*/  BSSY B1, `(.L_x_290) ;  /* 0x0000009000017945 */ /* 0x000fe20003800000 */
[----:B------:R-:W-:Y:S01]  /*8290*/  IADD3.X R15, R23, R159, R21, P3, !PT ;  /* 0x0000009f170f7210 */ /* 0x000fe20001ffe415 */
[----:B------:R-:W-:Y:S02]  /*82a0*/  IMAD.IADD R160, R21, 0x1, R161 ;  /* 0x0000000115a07824 */ /* 0x000fe400078e02a1 */
[----:B--2---:R-:W-:-:S05]  /*82b0*/  @!P0 IMAD R3, R3, R17, R2 ;  /* 0x0000001103038224 */ /* 0x004fca00078e0202 */
[----:B------:R0:W-:Y:S01]  /*82c0*/  @!P0 STG.E.U8 desc[UR36][R10.64+0xf9], R3 ;  /* 0x0000f9030a008986 */ /* 0x0001e2000c101124 */
[----:B------:R-:W-:Y:S05]  /*82d0*/  @P6 BRA `(.L_x_291) ;  /* 0x00000000000c6947 */ /* 0x000fea0003800000 */
[----:B------:R-:W0:Y:S02]  /*82e0*/  LDG.E.U8 R16, desc[UR36][R14.64] ;  /* 0x000000240e107981 */ /* 0x000e24000c1e1100 */
[----:B0-----:R-:W-:-:S05]  /*82f0*/  PRMT R3, R16, 0x8880, RZ ;  /* 0x0000888010037816 */ /* 0x001fca00000000ff */
[----:B------:R-:W-:-:S07]  /*8300*/  IMAD R2, R3, R18, RZ ;  /* 0x0000001203027224 */ /* 0x000fce00078e02ff */
.L_x_291:
[----:B------:R-:W-:Y:S05]  /*8310*/  BSYNC B1 ;  /* 0x0000000000017941 */ /* 0x000fea0003800000 */
.L_x_290:
[----:B------:R-:W-:Y:S01]  /*8320*/  ISETP.LT.OR P3, PT, R0, 0x2, !P2 ;  /* 0x000000020000780c */ /* 0x000fe20005761670 */
[----:B0-----:R-:W-:Y:S01]  /*8330*/  @!P6 IMAD R3, R24, R17, R2 ;  /* 0x000000111803e224 */ /* 0x001fe200078e0202 */
[----:B------:R-:W-:Y:S01]  /*8340*/  ISETP.GE.AND P0, PT, R154, 0x89, PT ;  /* 0x000000899a00780c */ /* 0x000fe20003f06270 */
[----:B------:R-:W-:Y:S01]  /*8350*/  BSSY B1, `(.L_x_292) ;  /* 0x000000b000017945 */ /* 0x000fe20003800000 */
[----:B------:R-:W-:Y:S02]  /*8360*/  IADD3.X R157, R153, R23, R160, P5, P4 ;  /* 0x00000017999d7210 */ /* 0x000fe40002fe84a0 */
[----:B------:R0:W-:Y:S01]  /*8370*/  @!P6 STG.E.U8 desc[UR36][R6.64], R3 ;  /* 0x000000030600e986 */ /* 0x0001e2000c101124 */
[C---:B------:R-:W-:Y:S02]  /*8380*/  ISETP.LT.OR P4, PT, R0.reuse, 0x1, !P0 ;  /* 0x000000010000780c */ /* 0x040fe40004781670 */
[C---:B------:R-:W-:Y:S02]  /*8390*/  ISETP.LT.OR P5, PT, R0.reuse, 0x2, !P0 ;  /* 0x000000020000780c */ /* 0x040fe400047a1670 */
[----:B------:R-:W-:-:S02]  /*83a0*/  ISETP.LT.OR P6, PT, R0, 0x9, !P2 ;  /* 0x000000090000780c */ /* 0x000fc400057c1670 */
[----:B------:R-:W-:Y:S01]  /*83b0*/  ISETP.LT.OR P1, PT, R0, 0xa, !P2 ;  /* 0x0000000a0000780c */ /* 0x000fe20005721670 */
[----:B------:R-:W-:-:S12]  /*83c0*/  @P3 BRA `(.L_x_293) ;  /* 0x00000000000c3947 */ /* 0x000fd80003800000 */
[----:B------:R-:W0:Y:S02]  /*83d0*/  LDG.E.U8 R16, desc[UR36][R14.64+0x1] ;  /* 0x000001240e107981 */ /* 0x000e24000c1e1100 */
[----:B0-----:R-:W-:-:S05]  /*83e0*/  PRMT R3, R16, 0x8880, RZ ;  /* 0x0000888010037816 */ /* 0x001fca00000000ff */
[----:B------:R-:W-:-:S07]  /*83f0*/  IMAD R2, R3, R18, RZ ;  /* 0x0000001203027224 */ /* 0x000fce00078e02ff */
.L_x_293:
[----:B------:R-:W-:Y:S05]  /*8400*/  BSYNC B1 ;  /* 0x0000000000017941 */ /* 0x000fea0003800000 */
.L_x_292:
[----:B------:R-:W-:Y:S01]  /*8410*/  @!P3 IMAD R25, R25, R17, R2 ;  /* 0x000000111919b224 */ /* 0x000fe200078e0202 */
[----:B------:R-:W-:Y:S04]  /*8420*/  BSSY B1, `(.L_x_294) ;  /* 0x0000006000017945 */ /* 0x000fe80003800000 */
[----:B------:R1:W-:Y:S01]  /*8430*/  @!P3 STG.E.U8 desc[UR36][R6.64+0x1], R25 ;  /* 0x000001190600b986 */ /* 0x0003e2000c101124 */
[----:B------:R-:W-:Y:S05]  /*8440*/  @P4 BRA `(.L_x_295) ;  /* 0x00000000000c4947 */ /* 0x000fea0003800000 */
[----:B------:R-:W0:Y:S02]  /*8450*/  LDG.E.U8 R16, desc[UR36][R156.64] ;  /* 0x000000249c107981 */ /* 0x000e24000c1e1100 */
[----:B0-----:R-:W-:-:S05]  /*8460*/  PRMT R3, R16, 0x8880, RZ ;  /* 0x0000888010037816 */ /* 0x001fca00000000ff */
[----:B------:R-:W-:-:S07]  /*8470*/  IMAD R2, R3, R18, RZ ;  /* 0x0000001203027224 */ /* 0x000fce00078e02ff */
.L_x_295:
[----:B------:R-:W-:Y:S05]  /*8480*/  BSYNC B1 ;  /* 0x0000000000017941 */ /* 0x000fea0003800000 */
.L_x_294:
[----:B0-----:R-:W-:Y:S01]  /*8490*/  @!P4 IMAD R3, R26, R17, R2 ;  /* 0x000000111a03c224 */ /* 0x001fe200078e0202 */
[----:B------:R-:W-:Y:S04]  /*84a0*/  BSSY B1, `(.L_x_296) ;  /* 0x0000006000017945 */ /* 0x000fe80003800000 */
[----:B------:R0:W-:Y:S01]  /*84b0*/  @!P4 STG.E.U8 desc[UR36][R8.64], R3 ;  /* 0x000000030800c986 */ /* 0x0001e2000c101124 */
[----:B------:R-:W-:Y:S05]  /*84c0*/  @P5 BRA `(.L_x_297) ;  /* 0x00000000000c5947 */ /* 0x000fea0003800000 */
[----:B------:R-:W0:Y:S02]  /*84d0*/  LDG.E.U8 R16, desc[UR36][R156.64+0x1] ;  /* 0x000001249c107981 */ /* 0x000e24000c1e1100 */
[----:B0-----:R-:W-:-:S05]  /*84e0*/  PRMT R3, R16, 0x8880, RZ ;  /* 0x0000888010037816 */ /* 0x001fca00000000ff */
[----:B------:R-:W-:-:S07]  /*84f0*/  IMAD R2, R3, R18, RZ ;  /* 0x0000001203027224 */ /* 0x000fce00078e02ff */
.L_x_297:
[----:B------:R-:W-:Y:S05]  /*8500*/  BSYNC B1 ;  /* 0x0000000000017941 */ /* 0x000fea0003800000 */
.L_x_296:
[----:B------:R-:W-:Y:S01]  /*8510*/  @!P5 IMAD R27, R27, R17, R2 ;  /* 0x000000111b1bd224 */ /* 0x000fe200078e0202 */
[----:B------:R-:W-:Y:S04]  /*8520*/  BSSY B1, `(.L_x_298) ;  /* 0x0000006000017945 */ /* 0x000fe80003800000 */
[----:B------:R2:W-:Y:S01]  /*8530*/  @!P5 STG.E.U8 desc[UR36][R8.64+0x1], R27 ;  /* 0x0000011b0800d986 */ /* 0x0005e2000c101124 */
[----:B------:R-:W-:Y:S05]  /*8540*/  @P6 BRA `(.L_x_299) ;  /* 0x00000000000c6947 */ /* 0x000fea0003800000 */
[----:B------:R-:W0:Y:S02]  /*8550*/  LDG.E.U8 R16, desc[UR36][R14.64+0x8] ;  /* 0x000008240e107981 */ /* 0x000e24000c1e1100 */
[----:B0-----:R-:W-:-:S05]  /*8560*/  PRMT R3, R16, 0x8880, RZ ;  /* 0x0000888010037816 */ /* 0x001fca00000000ff */
[----:B------:R-:W-:-:S07]  /*8570*/  IMAD R2, R3, R18, RZ ;  /* 0x0000001203027224 */ /* 0x000fce00078e02ff */
.L_x_299:
[----:B------:R-:W-:Y:S05]  /*8580*/  BSYNC B1 ;  /* 0x0000000000017941 */ /* 0x000fea0003800000 */
.L_x_298:
[----:B0-----:R-:W-:Y:S01]  /*8590*/  @!P6 IMAD R3, R28, R17, R2 ;  /* 0x000000111c03e224 */ /* 0x001fe200078e0202 */
[----:B------:R-:W-:Y:S04]  /*85a0*/  BSSY B1, `(.L_x_300) ;  /* 0x0000006000017945 */ /* 0x000fe80003800000 */
[----:B------:R0:W-:Y:S01]  /*85b0*/  @!P6 STG.E.U8 desc[UR36][R6.64+0x8], R3 ;  /* 0x000008030600e986 */ /* 0x0001e2000c101124 */
[----:B------:R-:W-:Y:S05]  /*85c0*/  @P1 BRA `(.L_x_301) ;  /* 0x00000000000c1947 */ /* 0x000fea0003800000 */
[----:B------:R-:W0:Y:S02]  /*85d0*/  LDG.E.U8 R16, desc[UR36][R14.64+0x9] ;  /* 0x000009240e107981 */ /* 0x000e24000c1e1100 */
[----:B0-----:R-:W-:-:S05]  /*85e0*/  PRMT R3, R16, 0x8880, RZ ;  /* 0x0000888010037816 */ /* 0x001fca00000000ff */
[----:B------:R-:W-:-:S07]  /*85f0*/  IMAD R2, R3, R18, RZ ;  /* 0x0000001203027224 */ /* 0x000fce00078e02ff */
.L_x_301:
[----:B------:R-:W-:Y:S05]  /*8600*/  BSYNC B1 ;  /* 0x0000000000017941 */ /* 0x000fea0003800000 */
.L_x_300:
[C---:B------:R-:W-:Y:S01]  /*8610*/  ISETP.LT.OR P4, PT, R0.reuse, 0x9, !P0 ;  /* 0x000000090000780c */ /* 0x040fe20004781670 */
[----:B------:R-:W-:Y:S01]  /*8620*/  @!P1 IMAD R29, R29, R17, R2 ;  /* 0x000000111d1d9224 */ /* 0x000fe200078e0202 */
[----:B------:R-:W-:Y:S01]  /*8630*/  BSSY B1, `(.L_x_302) ;  /* 0x000000a000017945 */ /* 0x000fe20003800000 */
[C---:B------:R-:W-:Y:S02]  /*8640*/  ISETP.LT.OR P3, PT, R0.reuse, 0xa, !P0 ;  /* 0x0000000a0000780c */ /* 0x040fe40004761670 */
[C---:B------:R-:W-:Y:S01]  /*8650*/  ISETP.LT.OR P5, PT, R0.reuse, 0x11, !P2 ;  /* 0x000000110000780c */ /* 0x040fe200057a1670 */
[----:B------:R3:W-:Y:S01]  /*8660*/  @!P1 STG.E.U8 desc[UR36][R6.64+0x9], R29 ;  /* 0x0000091d06009986 */ /* 0x0007e2000c101124 */
[C---:B------:R-:W-:Y:S02]  /*8670*/  ISETP.LT.OR P6, PT, R0.reuse, 0x12, !P2 ;  /* 0x000000120000780c */ /* 0x040fe400057c1670 */
[----:B------:R-:W-:-:S04]  /*8680*/  ISETP.LT.OR P1, PT, R0, 0x11, !P0 ;  /* 0x000000110000780c */ /* 0x000fc80004721670 */
[----:B------:R-:W-:Y:S09]  /*8690*/  @P4 BRA `(.L_x_303) ;  /* 0x00000000000c4947 */ /* 0x000ff20003800000 */
[----:B------:R-:W0:Y:S02]  /*86a0*/  LDG.E.U8 R16, desc[UR36][R156.64+0x8] ;  /* 0x000008249c107981 */ /* 0x000e24000c1e1100 */
[----:B0-----:R-:W-:-:S05]  /*86b0*/  PRMT R3, R16, 0x8880, RZ ;  /* 0x0000888010037816 */ /* 0x001fca00000000ff */
[----:B------:R-:W-:-:S07]  /*86c0*/  IMAD R2, R3, R18, RZ ;  /* 0x0000001203027224 */ /* 0x000fce00078e02ff */
.L_x_303:
[----:B------:R-:W-:Y:S05]  /*86d0*/  BSYNC B1 ;  /* 0x0000000000017941 */ /* 0x000fea0003800000 */
.L_x_302:
[----:B0-----:R-:W-:Y:S01]  /*86e0*/  @!P4 IMAD R3, R30, R17, R2 ;  /* 0x000000111e03c224 */ /* 0x001fe200078e0202 */
[----:B------:R-:W-:Y:S04]  /*86f0*/  BSSY B1, `(.L_x_304) ;  /* 0x0000006000017945 */ /* 0x000fe80003800000 */
[----:B------:R0:W-:Y:S01]  /*8700*/  @!P4 STG.E.U8 desc[UR36][R8.64+0x8], R3 ;  /* 0x000008030800c986 */ /* 0x0001e2000c101124 */
[----:B------:R-:W-:Y:S05]  /*8710*/  @P3 BRA `(.L_x_305) ;  /* 0x00000000000c3947 */ /* 0x000fea0003800000 */
[----:B------:R-:W0:Y:S02]  /*8720*/  LDG.E.U8 R16, desc[UR36][R156.64+0x9] ;  /* 0x000009249c107981 */ /* 0x000e24000c1e1100 */
[----:B0-----:R-:W-:-:S05]  /*8730*/  PRMT R3, R16, 0x8880, RZ ;  /* 0x0000888010037816 */ /* 0x001fca00000000ff */
[----:B------:R-:W-:-:S07]  /*8740*/  IMAD R2, R3, R18, RZ ;  /* 0x0000001203027224 */ /* 0x000fce00078e02ff */
.L_x_305:
[----:B------:R-:W-:Y:S05]  /*8750*/  BSYNC B1 ;  /* 0x0000000000017941 */ /* 0x000fea0003800000 */
.L_x_304:
[----:B------:R-:W-:Y:S01]  /*8760*/  @!P3 IMAD R31, R31, R17, R2 ;  /* 0x000000111f1fb224 */ /* 0x000fe200078e0202 */
[----:B------:R-:W-:Y:S04]  /*8770*/  BSSY B1, `(.L_x_306) ;  /* 0x0000006000017945 */ /* 0x000fe80003800000 */
[----:B------:R4:W-:Y:S01]  /*8780*/  @!P3 STG.E.U8 desc[UR36][R8.64+0x9], R31 ;  /* 0x0000091f0800b986 */ /* 0x0009e2000c101124 */
[----:B------:R-:W-:Y:S05]  /*8790*/  @P5 BRA `(.L_x_307) ;  /* 0x00000000000c5947 */ /* 0x000fea0003800000 */
[----:B------:R-:W0:Y:S02]  /*87a0*/  LDG.E.U8 R16, desc[UR36][R14.64+0x10] ;  /* 0x000010240e107981 */ /* 0x000e24000c1e1100 */
[----:B0-----:R-:W-:-:S05]  /*87b0*/  PRMT R3, R16, 0x8880, RZ ;  /* 0x0000888010037816 */ /* 0x001fca00000000ff */
[----:B------:R-:W-:-:S07]  /*87c0*/  IMAD R2, R3, R18, RZ ;  /* 0x0000001203027224 */ /* 0x000fce00078e02ff */
.L_x_307:
[----:B------:R-:W-:Y:S05]  /*87d0*/  BSYNC B1 ;  /* 0x0000000000017941 */ /* 0x000fea0003800000 */
.L_x_306:
[----:B0-----:R-:W-:Y:S01]  /*87e0*/  @!P5 IMAD R3, R32, R17, R2 ;  /* 0x000000112003d224 */ /* 0x001fe200078e0202 */
[----:B------:R-:W-:Y:S04]  /*87f0*/  BSSY B1, `(.L_x_308) ;  /* 0x0000006000017945 */ /* 0x000fe80003800000 */
[----:B------:R0:W-:Y:S01]  /*8800*/  @!P5 STG.E.U8 desc[UR36][R6.64+0x10], R3 ;  /* 0x000010030600d986 */ /* 0x0001e2000c101124 */
[----:B------:R-:W-:Y:S05]  /*8810*/  @P6 BRA `(.L_x_309) ;  /* 0x00000000000c6947 */ /* 0x000fea0003800000 */
[----:B------:R-:W0:Y:S02]  /*8820*/  LDG.E.U8 R16, desc[UR36][R14.64+0x11] ;  /* 0x000011240e107981 */ /* 0x000e24000c1e1100 */
[----:B0-----:R-:W-:-:S05]  /*8830*/  PRMT R3, R16, 0x8880, RZ ;  /* 0x0000888010037816 */ /* 0x001fca00000000ff */
[----:B------:R-:W-:-:S07]  /*8840*/  IMAD R2, R3, R18, RZ ;  /* 0x0000001203027224 */ /* 0x000fce00078e02ff */
.L_x_309:
[----:B------:R-:W-:Y:S05]  /*8850*/  BSYNC B1 ;  /* 0x0000000000017941 */ /* 0x000fea0003800000 */
.L_x_308:
[----:B------:R-:W-:Y:S01]  /*8860*/  @!P6 IMAD R33, R33, R17, R2 ;  /* 0x000000112121e224 */ /* 0x000fe200078e0202 */
[----:B------:R-:W-:Y:S04]  /*8870*/  BSSY B1, `(.L_x_310) ;  /* 0x0000006000017945 */ /* 0x000fe80003800000 */
[----:B------:R0:W-:Y:S01]  /*8880*/  @!P6 STG.E.U8 desc[UR36][R6.64+0x11], R33 ;  /* 0x000011210600e986 */ /* 0x0001e2000c101124 */
[----:B------:R-:W-:Y:S05]  /*8890*/  @P1 BRA `(.L_x_311) ;  /* 0x00000000000c1947 */ /* 0x000fea0003800000 */
[----:B------:R-:W0:Y:S02]  /*88a0*/  LDG.E.U8 R16, desc[UR36][R156.64+0x10] ;  /* 0x000010249c107981 */ /* 0x000e24000c1e1100 */
[----:B0-----:R-:W-:-:S05]  /*88b0*/  PRMT R3, R16, 0x8880, RZ ;  /* 0x0000888010037816 */ /* 0x001fca00000000ff */
[----:B------:R-:W-:-:S07]  /*88c0*/  IMAD R2, R3, R18, RZ ;  /* 0x0000001203027224 */ /* 0x000fce00078e02ff */
.L_x_311:
[----:B------:R-:W-:Y:S05]  /*88d0*/  BSYNC B1 ;  /* 0x0000000000017941 */ /* 0x000fea0003800000 */
.L_x_310:
[----:B------:R-:W-:Y:S01]  /*88e0*/  ISETP.LT.OR P4, PT, R0, 0x12, !P0 ;  /* 0x000000120000780c */ /* 0x000fe20004781670 */
[----:B0-----:R-:W-:Y:S01]  /*88f0*/  @!P1 IMAD R3, R34, R17, R2 ;  /* 0x0000001122039224 */ /* 0x001fe200078e0202 */
        /* <DEDUP_REMOVED lines=10> */
.L_x_313:
[----:B------:R-:W-:Y:S05]  /*89a0*/  BSYNC B1 ;  /* 0x0000000000017941 */ /* 0x000fea0003800000 */
.L_x_312:
[----:B------:R-:W-:Y:S01]  /*89b0*/  @!P4 IMAD R35, R35, R17, R2 ;  /* 0x000000112323c224 */ /* 0x000fe200078e0202 */
[----:B------:R-:W-:Y:S04]  /*89c0*/  BSSY B1, `(.L_x_314) ;  /* 0x0000006000017945 */ /* 0x000fe80003800000 */
[----:B------:R0:W-:Y:S01]  /*89d0*/  @!P4 STG.E.U8 desc[UR36][R8.64+0x11], R35 ;  /* 0x000011230800c986 */ /* 0x0001e2000c101124 */
[----:B------:R-:W-:Y:S05]  /*89e0*/  @P3 BRA `(.L_x_315) ;  /* 0x00000000000c3947 */ /* 0x000fea0003800000 */
[----:B------:R-:W0:Y:S02]  /*89f0*/  LDG.E.U8 R16, desc[UR36][R14.64+0x18] ;  /* 0x000018240e107981 */ /* 0x000e24000c1e1100 */
[----:B0-----:R-:W-:-:S05]  /*8a00*/  PRMT R3, R16, 0x8880, RZ ;  /* 0x0000888010037816 */ /* 0x001fca00000000ff */
[----:B------:R-:W-:-:S07]  /*8a10*/  IMAD R2, R3, R18, RZ ;  /* 0x0000001203027224 */ /* 0x000fce00078e02ff */
.L_x_315:
[----:B------:R-:W-:Y:S05]  /*8a20*/  BSYNC B1 ;  /* 0x0000000000017941 */ /* 0x000fea0003800000 */
.L_x_314:
[----:B0-----:R-:W-:Y:S01]  /*8a30*/  @!P3 IMAD R3, R36, R17, R2 ;  /* 0x000000112403b224 */ /* 0x001fe200078e0202 */
[----:B------:R-:W-:Y:S04]  /*8a40*/  BSSY B1, `(.L_x_316) ;  /* 0x0000006000017945 */ /* 0x000fe80003800000 */
[----:B------:R0:W-:Y:S01]  /*8a50*/  @!P3 STG.E.U8 desc[UR36][R6.64+0x18], R3 ;  /* 0x000018030600b986 */ /* 0x0001e2000c101124 */
[----:B------:R-:W-:Y:S05]  /*8a60*/  @P5 BRA `(.L_x_317) ;  /* 0x00000000000c5947 */ /* 0x000fea0003800000 */
[----:B------:R-:W0:Y:S02]  /*8a70*/  LDG.E.U8 R16, desc[UR36][R14.64+0x19] ;  /* 0x000019240e107981 */ /* 0x000e24000c1e1100 */
[----:B0-----:R-:W-:-:S05]  /*8a80*/  PRMT R3, R16, 0x8880, RZ ;  /* 0x0000888010037816 */ /* 0x001fca00000000ff */
[----:B------:R-:W-:-:S07]  /*8a90*/  IMAD R2, R3, R18, RZ ;  /* 0x0000001203027224 */ /* 0x000fce00078e02ff */
.L_x_317:
[----:B------:R-:W-:Y:S05]  /*8aa0*/  BSYNC B1 ;  /* 0x0000000000017941 */ /* 0x000fea0003800000 */
.L_x_316:
[----:B------:R-:W-:Y:S01]  /*8ab0*/  @!P5 IMAD R37, R37, R17, R2 ;  /* 0x000000112525d224 */ /* 0x000fe200078e0202 */
[----:B------:R-:W-:Y:S04]  /*8ac0*/  BSSY B1, `(.L_x_318) ;  /* 0x0000006000017945 */ /* 0x000fe80003800000 */
[----:B------:R0:W-:Y:S01]  /*8ad0*/  @!P5 STG.E.U8 desc[UR36][R6.64+0x19], R37 ;  /* 0x000019250600d986 */ /* 0x0001e2000c101124 */
[----:B------:R-:W-:Y:S05]  /*8ae0*/  @P6 BRA `(.L_x_319) ;  /* 0x00000000000c6947 */ /* 0x000fea0003800000 */
[----:B------:R-:W0:Y:S02]  /*8af0*/  LDG.E.U8 R16, desc[UR36][R156.64+0x18] ;  /* 0x000018249c107981 */ /* 0x000e24000c1e1100 */
[----:B0-----:R-:W-:-:S05]  /*8b00*/  PRMT R3, R16, 0x8880, RZ ;  /* 0x0000888010037816 */ /* 0x001fca00000000ff */
[----:B------:R-:W-:-:S07]  /*8b10*/  IMAD R2, R3, R18, RZ ;  /* 0x0000001203027224 */ /* 0x000fce00078e02ff */
.L_x_319:
[----:B------:R-:W-:Y:S05]  /*8b20*/  BSYNC B1 ;  /* 0x0000000000017941 */ /* 0x000fea0003800000 */
.L_x_318:
[----:B0-----:R-:W-:Y:S01]  /*8b30*/  @!P6 IMAD R3, R38, R17, R2 ;  /* 0x000000112603e224 */ /* 0x001fe200078e0202 */
[----:B------:R-:W-:Y:S04]  /*8b40*/  BSSY B1, `(.L_x_320) ;  /* 0x0000006000017945 */ /* 0x000fe80003800000 */
[----:B------:R0:W-:Y:S01]  /*8b50*/  @!P6 STG.E.U8 desc[UR36][R8.64+0x18], R3 ;  /* 0x000018030800e986 */ /* 0x0001e2000c101124 */
[----:B------:R-:W-:Y:S05]  /*8b60*/  @P1 BRA `(.L_x_321) ;  /* 0x00000000000c1947 */ /* 0x000fea0003800000 */
[----:B------:R-:W0:Y:S02]  /*8b70*/  LDG.E.U8 R16, desc[UR36][R156.64+0x19] ;  /* 0x000019249c107981 */ /* 0x000e24000c1e1100 */
[----:B0-----:R-:W-:-:S05]  /*8b80*/  PRMT R3, R16, 0x8880, RZ ;  /* 0x0000888010037816 */ /* 0x001fca00000000ff */
[----:B------:R-:W-:-:S07]  /*8b90*/  IMAD R2, R3, R18, RZ ;  /* 0x0000001203027224 */ /* 0x000fce00078e02ff */
.L_x_321:
[----:B------:R-:W-:Y:S05]  /*8ba0*/  BSYNC B1 ;  /* 0x0000000000017941 */ /* 0x000fea0003800000 */
.L_x_320:
        /* <DEDUP_REMOVED lines=12> */
.L_x_323:
[----:B------:R-:W-:Y:S05]  /*8c70*/  BSYNC B1 ;  /* 0x0000000000017941 */ /* 0x000fea0003800000 */
.L_x_322:
[----:B0-----:R-:W-:Y:S01]  /*8c80*/  @!P4 IMAD R3, R40, R17, R2 ;  /* 0x000000112803c224 */ /* 0x001fe200078e0202 */
[----:B------:R-:W-:Y:S04]  /*8c90*/  BSSY B1, `(.L_x_324) ;  /* 0x0000006000017945 */ /* 0x000fe80003800000 */
[----:B------:R0:W-:Y:S01]  /*8ca0*/  @!P4 STG.E.U8 desc[UR36][R6.64+0x20], R3 ;  /* 0x000020030600c986 */ /* 0x0001e2000c101124 */
[----:B------:R-:W-:Y:S05]  /*8cb0*/  @P3 BRA `(.L_x_325) ;  /* 0x00000000000c3947 */ /* 0x000fea0003800000 */
[----:B------:R-:W0:Y:S02]  /*8cc0*/  LDG.E.U8 R16, desc[UR36][R14.64+0x21] ;  /* 0x000021240e107981 */ /* 0x000e24000c1e1100 */
[----:B0-----:R-:W-:-:S05]  /*8cd0*/  PRMT R3, R16, 0x8880, RZ ;  /* 0x0000888010037816 */ /* 0x001fca00000000ff */
[----:B------:R-:W-:-:S07]  /*8ce0*/  IMAD R2, R3, R18, RZ ;  /* 0x0000001203027224 */ /* 0x000fce00078e02ff */
.L_x_325:
[----:B------:R-:W-:Y:S05]  /*8cf0*/  BSYNC B1 ;  /* 0x0000000000017941 */ /* 0x000fea0003800000 */
.L_x_324:
[----:B------:R-:W-:Y:S01]  /*8d00*/  @!P3 IMAD R41, R41, R17, R2 ;  /* 0x000000112929b224 */ /* 0x000fe200078e0202 */
[----:B------:R-:W-:Y:S04]  /*8d10*/  BSSY B1, `(.L_x_326) ;  /* 0x0000006000017945 */ /* 0x000fe80003800000 */
[----:B------:R0:W-:Y:S01]  /*8d20*/  @!P3 STG.E.U8 desc[UR36][R6.64+0x21], R41 ;  /* 0x000021290600b986 */ /* 0x0001e2000c101124 */
[----:B------:R-:W-:Y:S05]  /*8d30*/  @P5 BRA `(.L_x_327) ;  /* 0x00000000000c5947 */ /* 0x000fea0003800000 */
[----:B------:R-:W0:Y:S02]  /*8d40*/  LDG.E.U8 R16, desc[UR36][R156.64+0x20] ;  /* 0x000020249c107981 */ /* 0x000e24000c1e1100 */
[----:B0-----:R-:W-:-:S05]  /*8d50*/  PRMT R3, R16, 0x8880, RZ ;  /* 0x0000888010037816 */ /* 0x001fca00000000ff */
[----:B------:R-:W-:-:S07]  /*8d60*/  IMAD R2, R3, R18, RZ ;  /* 0x0000001203027224 */ /* 0x000fce00078e02ff */
.L_x_327:
[----:B------:R-:W-:Y:S05]  /*8d70*/  BSYNC B1 ;  /* 0x0000000000017941 */ /* 0x000fea0003800000 */
.L_x_326:
[----:B0-----:R-:W-:Y:S01]  /*8d80*/  @!P5 IMAD R3, R42, R17, R2 ;  /* 0x000000112a03d224 */ /* 0x001fe200078e0202 */
[----:B------:R-:W-:Y:S04]  /*8d90*/  BSSY B1, `(.L_x_328) ;  /* 0x0000006000017945 */ /* 0x000fe80003800000 */
[----:B------:R0:W-:Y:S01]  /*8da0*/  @!P5 STG.E.U8 desc[UR36][R8.64+0x20], R3 ;  /* 0x000020030800d986 */ /* 0x0001e2000c101124 */
[----:B------:R-:W-:Y:S05]  /*8db0*/  @P6 BRA `(.L_x_329) ;  /* 0x00000000000c6947 */ /* 0x000fea0003800000 */
[----:B------:R-:W0:Y:S02]  /*8dc0*/  LDG.E.U8 R16, desc[UR36][R156.64+0x21] ;  /* 0x000021249c107981 */ /* 0x000e24000c1e1100 */
[----:B0-----:R-:W-:-:S05]  /*8dd0*/  PRMT R3, R16, 0x8880, RZ ;  /* 0x0000888010037816 */ /* 0x001fca00000000ff */
[----:B------:R-:W-:-:S07]  /*8de0*/  IMAD R2, R3, R18, RZ ;  /* 0x0000001203027224 */ /* 0x000fce00078e02ff */
.L_x_329:
[----:B------:R-:W-:Y:S05]  /*8df0*/  BSYNC B1 ;  /* 0x0000000000017941 */ /* 0x000fea0003800000 */
.L_x_328:
[----:B------:R-:W-:Y:S01]  /*8e00*/  @!P6 IMAD R43, R43, R17, R2 ;  /* 0x000000112b2be224 */ /* 0x000fe200078e0202 */
[----:B------:R-:W-:Y:S04]  /*8e10*/  BSSY B1, `(.L_x_330) ;  /* 0x0000006000017945 */ /* 0x000fe80003800000 */
[----:B------:R0:W-:Y:S01]  /*8e20*/  @!P6 STG.E.U8 desc[UR36][R8.64+0x21], R43 ;  /* 0x0000212b0800e986 */ /* 0x0001e2000c101124 */
[----:B------:R-:W-:Y:S05]  /*8e30*/  @P1 BRA `(.L_x_331) ;  /* 0x00000000000c1947 */ /* 0x000fea0003800000 */
[----:B------:R-:W0:Y:S02]  /*8e40*/  LDG.E.U8 R16, desc[UR36][R14.64+0x28] ;  /* 0x000028240e107981 */ /* 0x000e24000c1e1100 */
[----:B0-----:R-:W-:-:S05]  /*8e50*/  PRMT R3, R16, 0x8880, RZ ;  /* 0x0000888010037816 */ /* 0x001fca00000000ff */
[----:B------:R-:W-:-:S07]  /*8e60*/  IMAD R2, R3, R18, RZ ;  /* 0x0000001203027224 */ /* 0x000fce00078e02ff */
.L_x_331:
[----:B------:R-:W-:Y:S05]  /*8e70*/  BSYNC B1 ;  /* 0x0000000000017941 */ /* 0x000fea0003800000 */
.L_x_330:
        /* <DEDUP_REMOVED lines=12> */
.L_x_333:
[----:B------:R-:W-:Y:S05]  /*8f40*/  BSYNC B1 ;  /* 0x0000000000017941 */ /* 0x000fea0003800000 */
.L_x_332:
[----:B------:R-:W-:Y:S01]  /*8f50*/  @!P4 IMAD R45, R45, R17, R2 ;  /* 0x000000112d2dc224 */ /* 0x000fe200078e0202 */
[----:B------:R-:W-:Y:S04]  /*8f60*/  BSSY B1, `(.L_x_334) ;  /* 0x0000006000017945 */ /* 0x000fe80003800000 */
[----:B------:R0:W-:Y:S01]  /*8f70*/  @!P4 STG.E.U8 desc[UR36][R6.64+0x29], R45 ;  /* 0x0000292d0600c986 */ /* 0x0001e2000c101124 */
[----:B------:R-:W-:Y:S05]  /*8f80*/  @P3 BRA `(.L_x_335) ;  /* 0x00000000000c3947 */ /* 0x000fea0003800000 */
[----:B------:R-:W0:Y:S02]  /*8f90*/  LDG.E.U8 R16, desc[UR36][R156.64+0x28] ;  /* 0x000028249c107981 */ /* 0x000e24000c1e1100 */
[----:B0-----:R-:W-:-:S05]  /*8fa0*/  PRMT R3, R16, 0x8880, RZ ;  /* 0x0000888010037816 */ /* 0x001fca00000000ff */
[----:B------:R-:W-:-:S07]  /*8fb0*/  IMAD R2, R3, R18, RZ ;  /* 0x0000001203027224 */ /* 0x000fce00078e02ff */
.L_x_335:
[----:B------:R-:W-:Y:S05]  /*8fc0*/  BSYNC B1 ;  /* 0x0000000000017941 */ /* 0x000fea0003800000 */
.L_x_334:
[----:B0-----:R-:W-:Y:S01]  /*8fd0*/  @!P3 IMAD R3, R46, R17, R2 ;  /* 0x000000112e03b224 */ /* 0x001fe200078e0202 */
[----:B------:R-:W-:Y:S04]  /*8fe0*/  BSSY B1, `(.L_x_336) ;  /* 0x0000006000017945 */ /* 0x000fe80003800000 */
[----:B------:R0:W-:Y:S01]  /*8ff0*/  @!P3 STG.E.U8 desc[UR36][R8.64+0x28], R3 ;  /* 0x000028030800b986 */ /* 0x0001e2000c101124 */
[----:B------:R-:W-:Y:S05]  /*9000*/  @P5 BRA `(.L_x_337) ;  /* 0x00000000000c5947 */ /* 0x000fea0003800000 */
[----:B------:R-:W0:Y:S02]  /*9010*/  LDG.E.U8 R16, desc[UR36][R156.64+0x29] ;  /* 0x000029249c107981 */ /* 0x000e24000c1e1100 */
[----:B0-----:R-:W-:-:S05]  /*9020*/  PRMT R3, R16, 0x8880, RZ ;  /* 0x0000888010037816 */ /* 0x001fca00000000ff */
[----:B------:R-:W-:-:S07]  /*9030*/  IMAD R2, R3, R18, RZ ;  /* 0x0000001203027224 */ /* 0x000fce00078e02ff */
.L_x_337:
[----:B------:R-:W-:Y:S05]  /*9040*/  BSYNC B1 ;  /* 0x0000000000017941 */ /* 0x000fea0003800000 */
.L_x_336:
[----:B------:R-:W-:Y:S01]  /*9050*/  @!P5 IMAD R47, R47, R17, R2 ;  /* 0x000000112f2fd224 */ /* 0x000fe200078e0202 */
[----:B------:R-:W-:Y:S04]  /*9060*/  BSSY B1, `(.L_x_338) ;  /* 0x0000006000017945 */ /* 0x000fe80003800000 */
[----:B------:R0:W-:Y:S01]  /*9070*/  @!P5 STG.E.U8 desc[UR36][R8.64+0x29], R47 ;  /* 0x0000292f0800d986 */ /* 0x0001e2000c101124 */
[----:B------:R-:W-:Y:S05]  /*9080*/  @P6 BRA `(.L_x_339) ;  /* 0x00000000000c6947 */ /* 0x000fea0003800000 */
[----:B------:R-:W0:Y:S02]  /*9090*/  LDG.E.U8 R16, desc[UR36][R14.64+0x30] ;  /* 0x000030240e107981 */ /* 0x000e24000c1e1100 */
[----:B0-----:R-:W-:-:S05]  /*90a0*/  PRMT R3, R16, 0x8880, RZ ;  /* 0x0000888010037816 */ /* 0x001fca00000000ff */
[----:B------:R-:W-:-:S07]  /*90b0*/  IMAD R2, R3, R18, RZ ;  /* 0x0000001203027224 */ /* 0x000fce00078e02ff */
.L_x_339:
[----:B------:R-:W-:Y:S05]  /*90c0*/  BSYNC B1 ;  /* 0x0000000000017941 */ /* 0x000fea0003800000 */
.L_x_338:
[----:B0-----:R-:W-:Y:S01]  /*90d0*/  @!P6 IMAD R3, R48, R17, R2 ;  /* 0x000000113003e224 */ /* 0x001fe200078e0202 */
[----:B------:R-:W-:Y:S04]  /*90e0*/  BSSY B1, `(.L_x_340) ;  /* 0x0000006000017945 */ /* 0x000fe80003800000 */
[----:B------:R0:W-:Y:S01]  /*90f0*/  @!P6 STG.E.U8 desc[UR36][R6.64+0x30], R3 ;  /* 0x000030030600e986 */ /* 0x0001e2000c101124 */
[----:B------:R-:W-:Y:S05]  /*9100*/  @P1 BRA `(.L_x_341) ;  /* 0x00000000000c1947 */ /* 0x000fea0003800000 */
[----:B------:R-:W0:Y:S02]  /*9110*/  LDG.E.U8 R16, desc[UR36][R14.64+0x31] ;  /* 0x000031240e107981 */ /* 0x000e24000c1e1100 */
[----:B0-----:R-:W-:-:S05]  /*9120*/  PRMT R3, R16, 0x8880, RZ ;  /* 0x0000888010037816 */ /* 0x001fca00000000ff */
[----:B------:R-:W-:-:S07]  /*9130*/  IMAD R2, R3, R18, RZ ;  /* 0x0000001203027224 */ /* 0x000fce00078e02ff */
.L_x_341:
[----:B------:R-:W-:Y:S05]  /*9140*/  BSYNC B1 ;  /* 0x0000000000017941 */ /* 0x000fea0003800000 */
.L_x_340:
        /* <DEDUP_REMOVED lines=12> */
.L_x_343:
[----:B------:R-:W-:Y:S05]  /*9210*/  BSYNC B1 ;  /* 0x0000000000017941 */ /* 0x000fea0003800000 */
.L_x_342:
[----:B0-----:R-:W-:Y:S01]  /*9220*/  @!P4 IMAD R3, R50, R17, R2 ;  /* 0x000000113203c224 */ /* 0x001fe200078e0202 */
[----:B------:R-:W-:Y:S04]  /*9230*/  BSSY B1, `(.L_x_344) ;  /* 0x0000006000017945 */ /* 0x000fe80003800000 */
[----:B------:R0:W-:Y:S01]  /*9240*/  @!P4 STG.E.U8 desc[UR36][R8.64+0x30], R3 ;  /* 0x000030030800c986 */ /* 0x0001e2000c101124 */
[----:B------:R-:W-:Y:S05]  /*9250*/  @P3 BRA `(.L_x_345) ;  /* 0x00000000000c3947 */ /* 0x000fea0003800000 */
[----:B------:R-:W0:Y:S02]  /*9260*/  LDG.E.U8 R16, desc[UR36][R156.64+0x31] ;  /* 0x000031249c107981 */ /* 0x000e24000c1e1100 */
[----:B0-----:R-:W-:-:S05]  /*9270*/  PRMT R3, R16, 0x8880, RZ ;  /* 0x0000888010037816 */ /* 0x001fca00000000ff */
[----:B------:R-:W-:-:S07]  /*9280*/  IMAD R2, R3, R18, RZ ;  /* 0x0000001203027224 */ /* 0x000fce00078e02ff */
.L_x_345:
[----:B------:R-:W-:Y:S05]  /*9290*/  BSYNC B1 ;  /* 0x0000000000017941 */ /* 0x000fea0003800000 */
.L_x_344:
[----:B------:R-:W-:Y:S01]  /*92a0*/  @!P3 IMAD R51, R51, R17, R2 ;  /* 0x000000113333b224 */ /* 0x000fe200078e0202 */
[----:B------:R-:W-:Y:S04]  /*92b0*/  BSSY B1, `(.L_x_346) ;  /* 0x0000006000017945 */ /* 0x000fe80003800000 */
[----:B------:R0:W-:Y:S01]  /*92c0*/  @!P3 STG.E.U8 desc[UR36][R8.64+0x31], R51 ;  /* 0x000031330800b986 */ /* 0x0001e2000c101124 */
[----:B------:R-:W-:Y:S05]  /*92d0*/  @P5 BRA `(.L_x_347) ;  /* 0x00000000000c5947 */ /* 0x000fea0003800000 */
[----:B------:R-:W0:Y:S02]  /*92e0*/  LDG.E.U8 R16, desc[UR36][R14.64+0x38] ;  /* 0x000038240e107981 */ /* 0x000e24000c1e1100 */
[----:B0-----:R-:W-:-:S05]  /*92f0*/  PRMT R3, R16, 0x8880, RZ ;  /* 0x0000888010037816 */ /* 0x001fca00000000ff */
[----:B------:R-:W-:-:S07]  /*9300*/  IMAD R2, R3, R18, RZ ;  /* 0x0000001203027224 */ /* 0x000fce00078e02ff */
.L_x_347:
[----:B------:R-:W-:Y:S05]  /*9310*/  BSYNC B1 ;  /* 0x0000000000017941 */ /* 0x000fea0003800000 */
.L_x_346:
[----:B0-----:R-:W-:Y:S01]  /*9320*/  @!P5 IMAD R3, R52, R17, R2 ;  /* 0x000000113403d224 */ /* 0x001fe200078e0202 */
[----:B------:R-:W-:Y:S04]  /*9330*/  BSSY B1, `(.L_x_348) ;  /* 0x0000006000017945 */ /* 0x000fe80003800000 */
[----:B------:R0:W-:Y:S01]  /*9340*/  @!P5 STG.E.U8 desc[UR36][R6.64+0x38], R3 ;  /* 0x000038030600d986 */ /* 0x0001e2000c101124 */
[----:B------:R-:W-:Y:S05]  /*9350*/  @P6 BRA `(.L_x_349) ;  /* 0x00000000000c6947 */ /* 0x000fea0003800000 */
[----:B------:R-:W0:Y:S02]  /*9360*/  LDG.E.U8 R16, desc[UR36][R14.64+0x39] ;  /* 0x000039240e107981 */ /* 0x000e24000c1e1100 */
[----:B0-----:R-:W-:-:S05]  /*9370*/  PRMT R3, R16, 0x8880, RZ ;  /* 0x0000888010037816 */ /* 0x001fca00000000ff */
[----:B------:R-:W-:-:S07]  /*9380*/  IMAD R2, R3, R18, RZ ;  /* 0x0000001203027224 */ /* 0x000fce00078e02ff */
.L_x_349:
[----:B------:R-:W-:Y:S05]  /*9390*/  BSYNC B1 ;  /* 0x0000000000017941 */ /* 0x000fea0003800000 */
.L_x_348:
[----:B------:R-:W-:Y:S01]  /*93a0*/  @!P6 IMAD R53, R53, R17, R2 ;  /* 0x000000113535e224 */ /* 0x000fe200078e0202 */
[----:B------:R-:W-:Y:S04]  /*93b0*/  BSSY B1, `(.L_x_350) ;  /* 0x0000006000017945 */ /* 0x000fe80003800000 */
[----:B------:R0:W-:Y:S01]  /*93c0*/  @!P6 STG.E.U8 desc[UR36][R6.64+0x39], R53 ;  /* 0x000039350600e986 */ /* 0x0001e2000c101124 */
[----:B------:R-:W-:Y:S05]  /*93d0*/  @P1 BRA `(.L_x_351) ;  /* 0x00000000000c1947 */ /* 0x000fea0003800000 */
[----:B------:R-:W0:Y:S02]  /*93e0*/  LDG.E.U8 R16, desc[UR36][R156.64+0x38] ;  /* 0x000038249c107981 */ /* 0x000e24000c1e1100 */
[----:B0-----:R-:W-:-:S05]  /*93f0*/  PRMT R3, R16, 0x8880, RZ ;  /* 0x0000888010037816 */ /* 0x001fca00000000ff */
[----:B------:R-:W-:-:S07]  /*9400*/  IMAD R2, R3, R18, RZ ;  /* 0x0000001203027224 */ /* 0x000fce00078e02ff */
.L_x_351:
[----:B------:R-:W-:Y:S05]  /*9410*/  BSYNC B1 ;  /* 0x0000000000017941 */ /* 0x000fea0003800000 */
.L_x_350:
        /* <DEDUP_REMOVED lines=12> */
.L_x_353:
[----:B------:R-:W-:Y:S05]  /*94e0*/  BSYNC B1 ;  /* 0x0000000000017941 */ /* 0x000fea0003800000 */
.L_x_352:
[----:B------:R-:W-:Y:S01]  /*94f0*/  @!P4 IMAD R55, R55, R17, R2 ;  /* 0x000000113737c224 */ /* 0x000fe200078e0202 */
[----:B------:R-:W-:Y:S04]  /*9500*/  BSSY B1, `(.L_x_354) ;  /* 0x0000006000017945 */ /* 0x000fe80003800000 */
[----:B------:R0:W-:Y:S01]  /*9510*/  @!P4 STG.E.U8 desc[UR36][R8.64+0x39], R55 ;  /* 0x000039370800c986 */ /* 0x0001e2000c101124 */
[----:B------:R-:W-:Y:S05]  /*9520*/  @P3 BRA `(.L_x_355) ;  /* 0x00000000000c3947 */ /* 0x000fea0003800000 */
[----:B------:R-:W0:Y:S02]  /*9530*/  LDG.E.U8 R16, desc[UR36][R14.64+0x40] ;  /* 0x000040240e107981 */ /* 0x000e24000c1e1100 */
[----:B0-----:R-:W-:-:S05]  /*9540*/  PRMT R3, R16, 0x8880, RZ ;  /* 0x0000888010037816 */ /* 0x001fca00000000ff */
[----:B------:R-:W-:-:S07]  /*9550*/  IMAD R2, R3, R18, RZ ;  /* 0x0000001203027224 */ /* 0x000fce00078e02ff */
.L_x_355:
[----:B------:R-:W-:Y:S05]  /*9560*/  BSYNC B1 ;  /* 0x0000000000017941 */ /* 0x000fea0003800000 */
.L_x_354:
[----:B0-----:R-:W-:Y:S01]  /*9570*/  @!P3 IMAD R3, R56, R17, R2 ;  /* 0x000000113803b224 */ /* 0x001fe200078e0202 */
[----:B------:R-:W-:Y:S04]  /*9580*/  BSSY B1, `(.L_x_356) ;  /* 0x0000006000017945 */ /* 0x000fe80003800000 */
[----:B------:R0:W-:Y:S01]  /*9590*/  @!P3 STG.E.U8 desc[UR36][R6.64+0x40], R3 ;  /* 0x000040030600b986 */ /* 0x0001e2000c101124 */
[----:B------:R-:W-:Y:S05]  /*95a0*/  @P5 BRA `(.L_x_357) ;  /* 0x00000000000c5947 */ /* 0x000fea0003800000 */
[----:B------:R-:W0:Y:S02]  /*95b0*/  LDG.E.U8 R16, desc[UR36][R14.64+0x41] ;  /* 0x000041240e107981 */ /* 0x000e24000c1e1100 */
[----:B0-----:R-:W-:-:S05]  /*95c0*/  PRMT R3, R16, 0x8880, RZ ;  /* 0x0000888010037816 */ /* 0x001fca00000000ff */
[----:B------:R-:W-:-:S07]  /*95d0*/  IMAD R2, R3, R18, RZ ;  /* 0x0000001203027224 */ /* 0x000fce00078e02ff */
.L_x_357:
[----:B------:R-:W-:Y:S05]  /*95e0*/  BSYNC B1 ;  /* 0x0000000000017941 */ /* 0x000fea0003800000 */
.L_x_356:
[----:B------:R-:W-:Y:S01]  /*95f0*/  @!P5 IMAD R57, R57, R17, R2 ;  /* 0x000000113939d224 */ /* 0x000fe200078e0202 */
[----:B------:R-:W-:Y:S04]  /*9600*/  BSSY B1, `(.L_x_358) ;  /* 0x0000006000017945 */ /* 0x000fe80003800000 */
[----:B------:R0:W-:Y:S01]  /*9610*/  @!P5 STG.E.U8 desc[UR36][R6.64+0x41], R57 ;  /* 0x000041390600d986 */ /* 0x0001e2000c101124 */
[----:B------:R-:W-:Y:S05]  /*9620*/  @P6 BRA `(.L_x_359) ;  /* 0x00000000000c6947 */ /* 0x000fea0003800000 */
[----:B------:R-:W0:Y:S02]  /*9630*/  LDG.E.U8 R16, desc[UR36][R156.64+0x40] ;  /* 0x000040249c107981 */ /* 0x000e24000c1e1100 */
[----:B0-----:R-:W-:-:S05]  /*9640*/  PRMT R3, R16, 0x8880, RZ ;  /* 0x0000888010037816 */ /* 0x001fca00000000ff */
[----:B------:R-:W-:-:S07]  /*9650*/  IMAD R2, R3, R18, RZ ;  /* 0x0000001203027224 */ /* 0x000fce00078e02ff */
.L_x_359:
[----:B------:R-:W-:Y:S05]  /*9660*/  BSYNC B1 ;  /* 0x0000000000017941 */ /* 0x000fea0003800000 */
.L_x_358:
[----:B0-----:R-:W-:Y:S01]  /*9670*/  @!P6 IMAD R3, R58, R17, R2 ;  /* 0x000000113a03e224 */ /* 0x001fe200078e0202 */
[----:B------:R-:W-:Y:S04]  /*9680*/  BSSY B1, `(.L_x_360) ;  /* 0x0000006000017945 */ /* 0x000fe80003800000 */
[----:B------:R0:W-:Y:S01]  /*9690*/  @!P6 STG.E.U8 desc[UR36][R8.64+0x40], R3 ;  /* 0x000040030800e986 */ /* 0x0001e2000c101124 */
[----:B------:R-:W-:Y:S05]  /*96a0*/  @P1 BRA `(.L_x_361) ;  /* 0x00000000000c1947 */ /* 0x000fea0003800000 */
[----:B------:R-:W0:Y:S02]  /*96b0*/  LDG.E.U8 R16, desc[UR36][R156.64+0x41] ;  /* 0x000041249c107981 */ /* 0x000e24000c1e1100 */
[----:B0-----:R-:W-:-:S05]  /*96c0*/  PRMT R3, R16, 0x8880, RZ ;  /* 0x0000888010037816 */ /* 0x001fca00000000ff */
[----:B------:R-:W-:-:S07]  /*96d0*/  IMAD R2, R3, R18, RZ ;  /* 0x0000001203027224 */ /* 0x000fce00078e02ff */
.L_x_361:
[----:B------:R-:W-:Y:S05]  /*96e0*/  BSYNC B1 ;  /* 0x0000000000017941 */ /* 0x000fea0003800000 */
.L_x_360:
        /* <DEDUP_REMOVED lines=12> */
.L_x_363:
[----:B------:R-:W-:Y:S05]  /*97b0*/  BSYNC B1 ;  /* 0x0000000000017941 */ /* 0x000fea0003800000 */
.L_x_362:
[----:B0-----:R-:W-:Y:S01]  /*97c0*/  @!P4 IMAD R3, R60, R17, R2 ;  /* 0x000000113c03c224 */ /* 0x001fe200078e0202 */
[----:B------:R-:W-:Y:S04]  /*97d0*/  BSSY B1, `(.L_x_364) ;  /* 0x0000006000017945 */ /* 0x000fe80003800000 */
[----:B------:R0:W-:Y:S01]  /*97e0*/  @!P4 STG.E.U8 desc[UR36][R6.64+0x48], R3 ;  /* 0x000048030600c986 */ /* 0x0001e2000c101124 */
[----:B------:R-:W-:Y:S05]  /*97f0*/  @P3 BRA `(.L_x_365) ;  /* 0x00000000000c3947 */ /* 0x000fea0003800000 */
[----:B------:R-:W0:Y:S02]  /*9800*/  LDG.E.U8 R16, desc[UR36][R14.64+0x49] ;  /* 0x000049240e107981 */ /* 0x000e24000c1e1100 */
[----:B0-----:R-:W-:-:S05]  /*9810*/  PRMT R3, R16, 0x8880, RZ ;  /* 0x0000888010037816 */ /* 0x001fca00000000ff */
[----:B------:R-:W-:-:S07]  /*9820*/  IMAD R2, R3, R18, RZ ;  /* 0x0000001203027224 */ /* 0x000fce00078e02ff */
.L_x_365:
[----:B------:R-:W-:Y:S05]  /*9830*/  BSYNC B1 ;  /* 0x0000000000017941 */ /* 0x000fea0003800000 */
.L_x_364:
[----:B------:R-:W-:Y:S01]  /*9840*/  @!P3 IMAD R61, R61, R17, R2 ;  /* 0x000000113d3db224 */ /* 0x000fe200078e0202 */
[----:B------:R-:W-:Y:S04]  /*9850*/  BSSY B1, `(.L_x_366) ;  /* 0x0000006000017945 */ /* 0x000fe80003800000 */
[----:B------:R0:W-:Y:S01]  /*9860*/  @!P3 STG.E.U8 desc[UR36][R6.64+0x49], R61 ;  /* 0x0000493d0600b986 */ /* 0x0001e2000c101124 */
[----:B------:R-:W-:Y:S05]  /*9870*/  @P5 BRA `(.L_x_367) ;  /* 0x00000000000c5947 */ /* 0x000fea0003800000 */
[----:B------:R-:W0:Y:S02]  /*9880*/  LDG.E.U8 R16, desc[UR36][R156.64+0x48] ;  /* 0x000048249c107981 */ /* 0x000e24000c1e1100 */
[----:B0-----:R-:W-:-:S05]  /*9890*/  PRMT R3, R16, 0x8880, RZ ;  /* 0x0000888010037816 */ /* 0x001fca00000000ff */
[----:B------:R-:W-:-:S07]  /*98a0*/  IMAD R2, R3, R18, RZ ;  /* 0x0000001203027224 */ /* 0x000fce00078e02ff */
.L_x_367:
[----:B------:R-:W-:Y:S05]  /*98b0*/  BSYNC B1 ;  /* 0x0000000000017941 */ /* 0x000fea0003800000 */
.L_x_366:
[----:B0-----:R-:W-:Y:S01]  /*98c0*/  @!P5 IMAD R3, R62, R17, R2 ;  /* 0x000000113e03d224 */ /* 0x001fe200078e0202 */
[----:B------:R-:W-:Y:S04]  /*98d0*/  BSSY B1, `(.L_x_368) ;  /* 0x0000006000017945 */ /* 0x000fe80003800000 */
[----:B------:R0:W-:Y:S01]  /*98e0*/  @!P5 STG.E.U8 desc[UR36][R8.64+0x48], R3 ;  /* 0x000048030800d986 */ /* 0x0001e2000c101124 */
[----:B------:R-:W-:Y:S05]  /*98f0*/  @P6 BRA `(.L_x_369) ;  /* 0x00000000000c6947 */ /* 0x000fea0003800000 */
[----:B------:R-:W0:Y:S02]  /*9900*/  LDG.E.U8 R16, desc[UR36][R156.64+0x49] ;  /* 0x000049249c107981 */ /* 0x000e24000c1e1100 */
[----:B0-----:R-:W-:-:S05]  /*9910*/  PRMT R3, R16, 0x8880, RZ ;  /* 0x0000888010037816 */ /* 0x001fca00000000ff */
[----:B------:R-:W-:-:S07]  /*9920*/  IMAD R2, R3, R18, RZ ;  /* 0x0000001203027224 */ /* 0x000fce00078e02ff */
.L_x_369:
[----:B------:R-:W-:Y:S05]  /*9930*/  BSYNC B1 ;  /* 0x0000000000017941 */ /* 0x000fea0003800000 */
.L_x_368:
[----:B------:R-:W-:Y:S01]  /*9940*/  @!P6 IMAD R63, R63, R17, R2 ;  /* 0x000000113f3fe224 */ /* 0x000fe200078e0202 */
[----:B------:R-:W-:Y:S04]  /*9950*/  BSSY B1, `(.L_x_370) ;  /* 0x0000006000017945 */ /* 0x000fe80003800000 */
[----:B------:R0:W-:Y:S01]  /*9960*/  @!P6 STG.E.U8 desc[UR36][R8.64+0x49], R63 ;  /* 0x0000493f0800e986 */ /* 0x0001e2000c101124 */
[----:B------:R-:W-:Y:S05]  /*9970*/  @P1 BRA `(.L_x_371) ;  /* 0x00000000000c1947 */ /* 0x000fea0003800000 */
[----:B------:R-:W0:Y:S02]  /*9980*/  LDG.E.U8 R16, desc[UR36][R14.64+0x50] ;  /* 0x000050240e107981 */ /* 0x000e24000c1e1100 */
[----:B0-----:R-:W-:-:S05]  /*9990*/  PRMT R3, R16, 0x8880, RZ ;  /* 0x0000888010037816 */ /* 0x001fca00000000ff */
[----:B------:R-:W-:-:S07]  /*99a0*/  IMAD R2, R3, R18, RZ ;  /* 0x0000001203027224 */ /* 0x000fce00078e02ff */
.L_x_371:
[----:B------:R-:W-:Y:S05]  /*99b0*/  BSYNC B1 ;  /* 0x0000000000017941 */ /* 0x000fea0003800000 */
.L_x_370:
        /* <DEDUP_REMOVED lines=12> */
.L_x_373:
[----:B------:R-:W-:Y:S05]  /*9a80*/  BSYNC B1 ;  /* 0x0000000000017941 */ /* 0x000fea0003800000 */
.L_x_372:
[----:B------:R-:W-:Y:S01]  /*9a90*/  @!P4 IMAD R65, R65, R17, R2 ;  /* 0x000000114141c224 */ /* 0x000fe200078e0202 */
[----:B------:R-:W-:Y:S04]  /*9aa0*/  BSSY B1, `(.L_x_374) ;  /* 0x0000006000017945 */ /* 0x000fe80003800000 */
[----:B------:R0:W-:Y:S01]  /*9ab0*/  @!P4 STG.E.U8 desc[UR36][R6.64+0x51], R65 ;  /* 0x000051410600c986 */ /* 0x0001e2000c101124 */
[----:B------:R-:W-:Y:S05]  /*9ac0*/  @P3 BRA `(.L_x_375) ;  /* 0x00000000000c3947 */ /* 0x000fea0003800000 */
[----:B------:R-:W0:Y:S02]  /*9ad0*/  LDG.E.U8 R16, desc[UR36][R156.64+0x50] ;  /* 0x000050249c107981 */ /* 0x000e24000c1e1100 */
[----:B0-----:R-:W-:-:S05]  /*9ae0*/  PRMT R3, R16, 0x8880, RZ ;  /* 0x0000888010037816 */ /* 0x001fca00000000ff */
[----:B------:R-:W-:-:S07]  /*9af0*/  IMAD R2, R3, R18, RZ ;  /* 0x0000001203027224 */ /* 0x000fce00078e02ff */
.L_x_375:
[----:B------:R-:W-:Y:S05]  /*9b00*/  BSYNC B1 ;  /* 0x0000000000017941 */ /* 0x000fea0003800000 */
.L_x_374:
[----:B0-----:R-:W-:Y:S01]  /*9b10*/  @!P3 IMAD R3, R66, R17, R2 ;  /* 0x000000114203b224 */ /* 0x001fe200078e0202 */
[----:B------:R-:W-:Y:S04]  /*9b20*/  BSSY B1, `(.L_x_376) ;  /* 0x0000006000017945 */ /* 0x000fe80003800000 */
[----:B------:R0:W-:Y:S01]  /*9b30*/  @!P3 STG.E.U8 desc[UR36][R8.64+0x50], R3 ;  /* 0x000050030800b986 */ /* 0x0001e2000c101124 */
[----:B------:R-:W-:Y:S05]  /*9b40*/  @P5 BRA `(.L_x_377) ;  /* 0x00000000000c5947 */ /* 0x000fea0003800000 */
[----:B------:R-:W0:Y:S02]  /*9b50*/  LDG.E.U8 R16, desc[UR36][R156.64+0x51] ;  /* 0x000051249c107981 */ /* 0x000e24000c1e1100 */
[----:B0-----:R-:W-:-:S05]  /*9b60*/  PRMT R3, R16, 0x8880, RZ ;  /* 0x0000888010037816 */ /* 0x001fca00000000ff */
[----:B------:R-:W-:-:S07]  /*9b70*/  IMAD R2, R3, R18, RZ ;  /* 0x0000001203027224 */ /* 0x000fce00078e02ff */
.L_x_377:
[----:B------:R-:W-:Y:S05]  /*9b80*/  BSYNC B1 ;  /* 0x0000000000017941 */ /* 0x000fea0003800000 */
.L_x_376:
[----:B------:R-:W-:Y:S01]  /*9b90*/  @!P5 IMAD R67, R67, R17, R2 ;  /* 0x000000114343d224 */ /* 0x000fe200078e0202 */
[----:B------:R-:W-:Y:S04]  /*9ba0*/  BSSY B1, `(.L_x_378) ;  /* 0x0000006000017945 */ /* 0x000fe80003800000 */
[----:B------:R0:W-:Y:S01]  /*9bb0*/  @!P5 STG.E.U8 desc[UR36][R8.64+0x51], R67 ;  /* 0x000051430800d986 */ /* 0x0001e2000c101124 */
[----:B------:R-:W-:Y:S05]  /*9bc0*/  @P6 BRA `(.L_x_379) ;  /* 0x00000000000c6947 */ /* 0x000fea0003800000 */
[----:B------:R-:W0:Y:S02]  /*9bd0*/  LDG.E.U8 R16, desc[UR36][R14.64+0x58] ;  /* 0x000058240e107981 */ /* 0x000e24000c1e1100 */
[----:B0-----:R-:W-:-:S05]  /*9be0*/  PRMT R3, R16, 0x8880, RZ ;  /* 0x0000888010037816 */ /* 0x001fca00000000ff */
[----:B------:R-:W-:-:S07]  /*9bf0*/  IMAD R2, R3, R18, RZ ;  /* 0x0000001203027224 */ /* 0x000fce00078e02ff */
.L_x_379:
[----:B------:R-:W-:Y:S05]  /*9c00*/  BSYNC B1 ;  /* 0x0000000000017941 */ /* 0x000fea0003800000 */
.L_x_378:
[----:B0-----:R-:W-:Y:S01]  /*9c10*/  @!P6 IMAD R3, R68, R17, R2 ;  /* 0x000000114403e224 */ /* 0x001fe200078e0202 */
[----:B------:R-:W-:Y:S04]  /*9c20*/  BSSY B1, `(.L_x_380) ;  /* 0x0000006000017945 */ /* 0x000fe80003800000 */
[----:B------:R0:W-:Y:S01]  /*9c30*/  @!P6 STG.E.U8 desc[UR36][R6.64+0x58], R3 ;  /* 0x000058030600e986 */ /* 0x0001e2000c101124 */
[----:B------:R-:W-:Y:S05]  /*9c40*/  @P1 BRA `(.L_x_381) ;  /* 0x00000000000c1947 */ /* 0x000fea0003800000 */
[----:B------:R-:W0:Y:S02]  /*9c50*/  LDG.E.U8 R16, desc[UR36][R14.64+0x59] ;  /* 0x000059240e107981 */ /* 0x000e24000c1e1100 */
[----:B0-----:R-:W-:-:S05]  /*9c60*/  PRMT R3, R16, 0x8880, RZ ;  /* 0x0000888010037816 */ /* 0x001fca00000000ff */
[----:B------:R-:W-:-:S07]  /*9c70*/  IMAD R2, R3, R18, RZ ;  /* 0x0000001203027224 */ /* 0x000fce00078e02ff */
.L_x_381:
[----:B------:R-:W-:Y:S05]  /*9c80*/  BSYNC B1 ;  /* 0x0000000000017941 */ /* 0x000fea0003800000 */
.L_x_380:
        /* <DEDUP_REMOVED lines=12> */
.L_x_383:
[----:B------:R-:W-:Y:S05]  /*9d50*/  BSYNC B1 ;  /* 0x0000000000017941 */ /* 0x000fea0003800000 */
.L_x_382:
[----:B0-----:R-:W-:Y:S01]  /*9d60*/  @!P4 IMAD R3, R70, R17, R2 ;  /* 0x000000114603c224 */ /* 0x001fe200078e0202 */
[----:B------:R-:W-:Y:S04]  /*9d70*/  BSSY B1, `(.L_x_384) ;  /* 0x0000006000017945 */ /* 0x000fe80003800000 */
[----:B------:R0:W-:Y:S01]  /*9d80*/  @!P4 STG.E.U8 desc[UR36][R8.64+0x58], R3 ;  /* 0x000058030800c986 */ /* 0x0001e2000c101124 */
[----:B------:R-:W-:Y:S05]  /*9d90*/  @P3 BRA `(.L_x_385) ;  /* 0x00000000000c3947 */ /* 0x000fea0003800000 */
[----:B------:R-:W0:Y:S02]  /*9da0*/  LDG.E.U8 R16, desc[UR36][R156.64+0x59] ;  /* 0x000059249c107981 */ /* 0x000e24000c1e1100 */
[----:B0-----:R-:W-:-:S05]  /*9db0*/  PRMT R3, R16, 0x8880, RZ ;  /* 0x0000888010037816 */ /* 0x001fca00000000ff */
[----:B------:R-:W-:-:S07]  /*9dc0*/  IMAD R2, R3, R18, RZ ;  /* 0x0000001203027224 */ /* 0x000fce00078e02ff */
.L_x_385:
[----:B------:R-:W-:Y:S05]  /*9dd0*/  BSYNC B1 ;  /* 0x0000000000017941 */ /* 0x000fea0003800000 */
.L_x_384:
[----:B------:R-:W-:Y:S01]  /*9de0*/  @!P3 IMAD R71, R71, R17, R2 ;  /* 0x000000114747b224 */ /* 0x000fe200078e0202 */
[----:B------:R-:W-:Y:S04]  /*9df0*/  BSSY B1, `(.L_x_386) ;  /* 0x0000006000017945 */ /* 0x000fe80003800000 */
[----:B------:R0:W-:Y:S01]  /*9e00*/  @!P3 STG.E.U8 desc[UR36][R8.64+0x59], R71 ;  /* 0x000059470800b986 */ /* 0x0001e2000c101124 */
[----:B------:R-:W-:Y:S05]  /*9e10*/  @P5 BRA `(.L_x_387) ;  /* 0x00000000000c5947 */ /* 0x000fea0003800000 */
[----:B------:R-:W0:Y:S02]  /*9e20*/  LDG.E.U8 R16, desc[UR36][R14.64+0x60] ;  /* 0x000060240e107981 */ /* 0x000e24000c1e1100 */
[----:B0-----:R-:W-:-:S05]  /*9e30*/  PRMT R3, R16, 0x8880, RZ ;  /* 0x0000888010037816 */ /* 0x001fca00000000ff */
[----:B------:R-:W-:-:S07]  /*9e40*/  IMAD R2, R3, R18, RZ ;  /* 0x0000001203027224 */ /* 0x000fce00078e02ff */
.L_x_387:
[----:B------:R-:W-:Y:S05]  /*9e50*/  BSYNC B1 ;  /* 0x0000000000017941 */ /* 0x000fea0003800000 */
.L_x_386:
[----:B0-----:R-:W-:Y:S01]  /*9e60*/  @!P5 IMAD R3, R72, R17, R2 ;  /* 0x000000114803d224 */ /* 0x001fe200078e0202 */
[----:B------:R-:W-:Y:S04]  /*9e70*/  BSSY B1, `(.L_x_388) ;  /* 0x0000006000017945 */ /* 0x000fe80003800000 */
[----:B------:R0:W-:Y:S01]  /*9e80*/  @!P5 STG.E.U8 desc[UR36][R6.64+0x60], R3 ;  /* 0x000060030600d986 */ /* 0x0001e2000c101124 */
[----:B------:R-:W-:Y:S05]  /*9e90*/  @P6 BRA `(.L_x_389) ;  /* 0x00000000000c6947 */ /* 0x000fea0003800000 */
[----:B------:R-:W0:Y:S02]  /*9ea0*/  LDG.E.U8 R16, desc[UR36][R14.64+0x61] ;  /* 0x000061240e107981 */ /* 0x000e24000c1e1100 */
[----:B0-----:R-:W-:-:S05]  /*9eb0*/  PRMT R3, R16, 0x8880, RZ ;  /* 0x0000888010037816 */ /* 0x001fca00000000ff */
[----:B------:R-:W-:-:S07]  /*9ec0*/  IMAD R2, R3, R18, RZ ;  /* 0x0000001203027224 */ /* 0x000fce00078e02ff */
.L_x_389:
[----:B------:R-:W-:Y:S05]  /*9ed0*/  BSYNC B1 ;  /* 0x0000000000017941 */ /* 0x000fea0003800000 */
.L_x_388:
[----:B------:R-:W-:Y:S01]  /*9ee0*/  @!P6 IMAD R73, R73, R17, R2 ;  /* 0x000000114949e224 */ /* 0x000fe200078e0202 */
[----:B------:R-:W-:Y:S04]  /*9ef0*/  BSSY B1, `(.L_x_390) ;  /* 0x0000006000017945 */ /* 0x000fe80003800000 */
[----:B------:R0:W-:Y:S01]  /*9f00*/  @!P6 STG.E.U8 desc[UR36][R6.64+0x61], R73 ;  /* 0x000061490600e986 */ /* 0x0001e2000c101124 */
[----:B------:R-:W-:Y:S05]  /*9f10*/  @P1 BRA `(.L_x_391) ;  /* 0x00000000000c1947 */ /* 0x000fea0003800000 */
[----:B------:R-:W0:Y:S02]  /*9f20*/  LDG.E.U8 R16, desc[UR36][R156.64+0x60] ;  /* 0x000060249c107981 */ /* 0x000e24000c1e1100 */
[----:B0-----:R-:W-:-:S05]  /*9f30*/  PRMT R3, R16, 0x8880, RZ ;  /* 0x0000888010037816 */ /* 0x001fca00000000ff */
[----:B------:R-:W-:-:S07]  /*9f40*/  IMAD R2, R3, R18, RZ ;  /* 0x0000001203027224 */ /* 0x000fce00078e02ff */
.L_x_391:
[----:B------:R-:W-:Y:S05]  /*9f50*/  BSYNC B1 ;  /* 0x0000000000017941 */ /* 0x000fea0003800000 */
.L_x_390:
        /* <DEDUP_REMOVED lines=12> */
.L_x_393:
[----:B------:R-:W-:Y:S05]  /*a020*/  BSYNC B1 ;  /* 0x0000000000017941 */ /* 0x000fea0003800000 */
.L_x_392:
[----:B------:R-:W-:Y:S01]  /*a030*/  @!P4 IMAD R75, R75, R17, R2 ;  /* 0x000000114b4bc224 */ /* 0x000fe200078e0202 */
[----:B------:R-:W-:Y:S04]  /*a040*/  BSSY B1, `(.L_x_394) ;  /* 0x0000006000017945 */ /* 0x000fe80003800000 */
[----:B------:R0:W-:Y:S01]  /*a050*/  @!P4 STG.E.U8 desc[UR36][R8.64+0x61], R75 ;  /* 0x0000614b0800c986 */ /* 0x0001e2000c101124 */
[----:B------:R-:W-:Y:S05]  /*a060*/  @P3 BRA `(.L_x_395) ;  /* 0x00000000000c3947 */ /* 0x000fea0003800000 */
[----:B------:R-:W0:Y:S02]  /*a070*/  LDG.E.U8 R16, desc[UR36][R14.64+0x68] ;  /* 0x000068240e107981 */ /* 0x000e24000c1e1100 */
[----:B0-----:R-:W-:-:S05]  /*a080*/  PRMT R3, R16, 0x8880, RZ ;  /* 0x0000888010037816 */ /* 0x001fca00000000ff */
[----:B------:R-:W-:-:S07]  /*a090*/  IMAD R2, R3, R18, RZ ;  /* 0x0000001203027224 */ /* 0x000fce00078e02ff */
.L_x_395:
[----:B------:R-:W-:Y:S05]  /*a0a0*/  BSYNC B1 ;  /* 0x0000000000017941 */ /* 0x000fea0003800000 */
.L_x_394:
[----:B0-----:R-:W-:Y:S01]  /*a0b0*/  @!P3 IMAD R3, R76, R17, R2 ;  /* 0x000000114c03b224 */ /* 0x001fe200078e0202 */
[----:B------:R-:W-:Y:S04]  /*a0c0*/  BSSY B1, `(.L_x_396) ;  /* 0x0000006000017945 */ /* 0x000fe80003800000 */
[----:B------:R0:W-:Y:S01]  /*a0d0*/  @!P3 STG.E.U8 desc[UR36][R6.64+0x68], R3 ;  /* 0x000068030600b986 */ /* 0x0001e2000c101124 */
[----:B------:R-:W-:Y:S05]  /*a0e0*/  @P5 BRA `(.L_x_397) ;  /* 0x00000000000c5947 */ /* 0x000fea0003800000 */
[----:B------:R-:W0:Y:S02]  /*a0f0*/  LDG.E.U8 R16, desc[UR36][R14.64+0x69] ;  /* 0x000069240e107981 */ /* 0x000e24000c1e1100 */
[----:B0-----:R-:W-:-:S05]  /*a100*/  PRMT R3, R16, 0x8880, RZ ;  /* 0x0000888010037816 */ /* 0x001fca00000000ff */
[----:B------:R-:W-:-:S07]  /*a110*/  IMAD R2, R3, R18, RZ ;  /* 0x0000001203027224 */ /* 0x000fce00078e02ff */
.L_x_397:
[----:B------:R-:W-:Y:S05]  /*a120*/  BSYNC B1 ;  /* 0x0000000000017941 */ /* 0x000fea0003800000 */
.L_x_396:
[----:B------:R-:W-:Y:S01]  /*a130*/  @!P5 IMAD R77, R77, R17, R2 ;  /* 0x000000114d4dd224 */ /* 0x000fe200078e0202 */
[----:B------:R-:W-:Y:S04]  /*a140*/  BSSY B1, `(.L_x_398) ;  /* 0x0000006000017945 */ /* 0x000fe80003800000 */
[----:B------:R0:W-:Y:S01]  /*a150*/  @!P5 STG.E.U8 desc[UR36][R6.64+0x69], R77 ;  /* 0x0000694d0600d986 */ /* 0x0001e2000c101124 */
[----:B------:R-:W-:Y:S05]  /*a160*/  @P6 BRA `(.L_x_399) ;  /* 0x00000000000c6947 */ /* 0x000fea0003800000 */
[----:B------:R-:W0:Y:S02]  /*a170*/  LDG.E.U8 R16, desc[UR36][R156.64+0x68] ;  /* 0x000068249c107981 */ /* 0x000e24000c1e1100 */
[----:B0-----:R-:W-:-:S05]  /*a180*/  PRMT R3, R16, 0x8880, RZ ;  /* 0x0000888010037816 */ /* 0x001fca00000000ff */
[----:B------:R-:W-:-:S07]  /*a190*/  IMAD R2, R3, R18, RZ ;  /* 0x0000001203027224 */ /* 0x000fce00078e02ff */
.L_x_399:
[----:B------:R-:W-:Y:S05]  /*a1a0*/  BSYNC B1 ;  /* 0x0000000000017941 */ /* 0x000fea0003800000 */
.L_x_398:
[----:B0-----:R-:W-:Y:S01]  /*a1b0*/  @!P6 IMAD R3, R78, R17, R2 ;  /* 0x000000114e03e224 */ /* 0x001fe200078e0202 */
[----:B------:R-:W-:Y:S04]  /*a1c0*/  BSSY B1, `(.L_x_400) ;  /* 0x0000006000017945 */ /* 0x000fe80003800000 */
[----:B------:R0:W-:Y:S01]  /*a1d0*/  @!P6 STG.E.U8 desc[UR36][R8.64+0x68], R3 ;  /* 0x000068030800e986 */ /* 0x0001e2000c101124 */
[----:B------:R-:W-:Y:S05]  /*a1e0*/  @P1 BRA `(.L_x_401) ;  /* 0x00000000000c1947 */ /* 0x000fea0003800000 */
[----:B------:R-:W0:Y:S02]  /*a1f0*/  LDG.E.U8 R16, desc[UR36][R156.64+0x69] ;  /* 0x000069249c107981 */ /* 0x000e24000c1e1100 */
[----:B0-----:R-:W-:-:S05]  /*a200*/  PRMT R3, R16, 0x8880, RZ ;  /* 0x0000888010037816 */ /* 0x001fca00000000ff */
[----:B------:R-:W-:-:S07]  /*a210*/  IMAD R2, R3, R18, RZ ;  /* 0x0000001203027224 */ /* 0x000fce00078e02ff */
.L_x_401:
[----:B------:R-:W-:Y:S05]  /*a220*/  BSYNC B1 ;  /* 0x0000000000017941 */ /* 0x000fea0003800000 */
.L_x_400:
        /* <DEDUP_REMOVED lines=12> */
.L_x_403:
[----:B------:R-:W-:Y:S05]  /*a2f0*/  BSYNC B1 ;  /* 0x0000000000017941 */ /* 0x000fea0003800000 */
.L_x_402:
[----:B0-----:R-:W-:Y:S01]  /*a300*/  @!P4 IMAD R3, R80, R17, R2 ;  /* 0x000000115003c224 */ /* 0x001fe200078e0202 */
[----:B------:R-:W-:Y:S04]  /*a310*/  BSSY B1, `(.L_x_404) ;  /* 0x0000006000017945 */ /* 0x000fe80003800000 */
[----:B------:R0:W-:Y:S01]  /*a320*/  @!P4 STG.E.U8 desc[UR36][R6.64+0x70], R3 ;  /* 0x000070030600c986 */ /* 0x0001e2000c101124 */
[----:B------:R-:W-:Y:S05]  /*a330*/  @P3 BRA `(.L_x_405) ;  /* 0x00000000000c3947 */ /* 0x000fea0003800000 */
[----:B------:R-:W0:Y:S02]  /*a340*/  LDG.E.U8 R16, desc[UR36][R14.64+0x71] ;  /* 0x000071240e107981 */ /* 0x000e24000c1e1100 */
[----:B0-----:R-:W-:-:S05]  /*a350*/  PRMT R3, R16, 0x8880, RZ ;  /* 0x0000888010037816 */ /* 0x001fca00000000ff */
[----:B------:R-:W-:-:S07]  /*a360*/  IMAD R2, R3, R18, RZ ;  /* 0x0000001203027224 */ /* 0x000fce00078e02ff */
.L_x_405:
[----:B------:R-:W-:Y:S05]  /*a370*/  BSYNC B1 ;  /* 0x0000000000017941 */ /* 0x000fea0003800000 */
.L_x_404:
[----:B------:R-:W-:Y:S01]  /*a380*/  @!P3 IMAD R81, R81, R17, R2 ;  /* 0x000000115151b224 */ /* 0x000fe200078e0202 */
[----:B------:R-:W-:Y:S04]  /*a390*/  BSSY B1, `(.L_x_406) ;  /* 0x0000006000017945 */ /* 0x000fe80003800000 */
[----:B------:R0:W-:Y:S01]  /*a3a0*/  @!P3 STG.E.U8 desc[UR36][R6.64+0x71], R81 ;  /* 0x000071510600b986 */ /* 0x0001e2000c101124 */
[----:B------:R-:W-:Y:S05]  /*a3b0*/  @P5 BRA `(.L_x_407) ;  /* 0x00000000000c5947 */ /* 0x000fea0003800000 */
[----:B------:R-:W0:Y:S02]  /*a3c0*/  LDG.E.U8 R16, desc[UR36][R156.64+0x70] ;  /* 0x000070249c107981 */ /* 0x000e24000c1e1100 */
[----:B0-----:R-:W-:-:S05]  /*a3d0*/  PRMT R3, R16, 0x8880, RZ ;  /* 0x0000888010037816 */ /* 0x001fca00000000ff */
[----:B------:R-:W-:-:S07]  /*a3e0*/  IMAD R2, R3, R18, RZ ;  /* 0x0000001203027224 */ /* 0x000fce00078e02ff */
.L_x_407:
[----:B------:R-:W-:Y:S05]  /*a3f0*/  BSYNC B1 ;  /* 0x0000000000017941 */ /* 0x000fea0003800000 */
.L_x_406:
[----:B0-----:R-:W-:Y:S01]  /*a400*/  @!P5 IMAD R3, R82, R17, R2 ;  /* 0x000000115203d224 */ /* 0x001fe200078e0202 */
[----:B------:R-:W-:Y:S04]  /*a410*/  BSSY B1, `(.L_x_408) ;  /* 0x0000006000017945 */ /* 0x000fe80003800000 */
[----:B------:R0:W-:Y:S01]  /*a420*/  @!P5 STG.E.U8 desc[UR36][R8.64+0x70], R3 ;  /* 0x000070030800d986 */ /* 0x0001e2000c101124 */
[----:B------:R-:W-:Y:S05]  /*a430*/  @P6 BRA `(.L_x_409) ;  /* 0x00000000000c6947 */ /* 0x000fea0003800000 */
[----:B------:R-:W0:Y:S02]  /*a440*/  LDG.E.U8 R16, desc[UR36][R156.64+0x71] ;  /* 0x000071249c107981 */ /* 0x000e24000c1e1100 */
[----:B0-----:R-:W-:-:S05]  /*a450*/  PRMT R3, R16, 0x8880, RZ ;  /* 0x0000888010037816 */ /* 0x001fca00000000ff */
[----:B------:R-:W-:-:S07]  /*a460*/  IMAD R2, R3, R18, RZ ;  /* 0x0000001203027224 */ /* 0x000fce00078e02ff */
.L_x_409:
[----:B------:R-:W-:Y:S05]  /*a470*/  BSYNC B1 ;  /* 0x0000000000017941 */ /* 0x000fea0003800000 */
.L_x_408:
[----:B------:R-:W-:Y:S01]  /*a480*/  @!P6 IMAD R83, R83, R17, R2 ;  /* 0x000000115353e224 */ /* 0x000fe200078e0202 */
[----:B------:R-:W-:Y:S04]  /*a490*/  BSSY B1, `(.L_x_410) ;  /* 0x0000006000017945 */ /* 0x000fe80003800000 */
[----:B------:R0:W-:Y:S01]  /*a4a0*/  @!P6 STG.E.U8 desc[UR36][R8.64+0x71], R83 ;  /* 0x000071530800e986 */ /* 0x0001e2000c101124 */
[----:B------:R-:W-:Y:S05]  /*a4b0*/  @P1 BRA `(.L_x_411) ;  /* 0x00000000000c1947 */ /* 0x000fea0003800000 */
[----:B------:R-:W0:Y:S02]  /*a4c0*/  LDG.E.U8 R16, desc[UR36][R14.64+0x78] ;  /* 0x000078240e107981 */ /* 0x000e24000c1e1100 */
[----:B0-----:R-:W-:-:S05]  /*a4d0*/  PRMT R3, R16, 0x8880, RZ ;  /* 0x0000888010037816 */ /* 0x001fca00000000ff */
[----:B------:R-:W-:-:S07]  /*a4e0*/  IMAD R2, R3, R18, RZ ;  /* 0x0000001203027224 */ /* 0x000fce00078e02ff */
.L_x_411:
[----:B------:R-:W-:Y:S05]  /*a4f0*/  BSYNC B1 ;  /* 0x0000000000017941 */ /* 0x000fea0003800000 */
.L_x_410:
        /* <DEDUP_REMOVED lines=12> */
.L_x_413:
[----:B------:R-:W-:Y:S05]  /*a5c0*/  BSYNC B1 ;  /* 0x0000000000017941 */ /* 0x000fea0003800000 */
.L_x_412:
[----:B------:R-:W-:Y:S01]  /*a5d0*/  @!P4 IMAD R85, R85, R17, R2 ;  /* 0x000000115555c224 */ /* 0x000fe200078e0202 */
[----:B------:R-:W-:Y:S04]  /*a5e0*/  BSSY B1, `(.L_x_414) ;  /* 0x0000006000017945 */ /* 0x000fe80003800000 */
[----:B------:R0:W-:Y:S01]  /*a5f0*/  @!P4 STG.E.U8 desc[UR36][R6.64+0x79], R85 ;  /* 0x000079550600c986 */ /* 0x0001e2000c101124 */
[----:B------:R-:W-:Y:S05]  /*a600*/  @P3 BRA `(.L_x_415) ;  /* 0x00000000000c3947 */ /* 0x000fea0003800000 */
[----:B------:R-:W0:Y:S02]  /*a610*/  LDG.E.U8 R16, desc[UR36][R156.64+0x78] ;  /* 0x000078249c107981 */ /* 0x000e24000c1e1100 */
[----:B0-----:R-:W-:-:S05]  /*a620*/  PRMT R3, R16, 0x8880, RZ ;  /* 0x0000888010037816 */ /* 0x001fca00000000ff */
[----:B------:R-:W-:-:S07]  /*a630*/  IMAD R2, R3, R18, RZ ;  /* 0x0000001203027224 */ /* 0x000fce00078e02ff */
.L_x_415:
[----:B------:R-:W-:Y:S05]  /*a640*/  BSYNC B1 ;  /* 0x0000000000017941 */ /* 0x000fea0003800000 */
.L_x_414:
[----:B0-----:R-:W-:Y:S01]  /*a650*/  @!P3 IMAD R3, R86, R17, R2 ;  /* 0x000000115603b224 */ /* 0x001fe200078e0202 */
[----:B------:R-:W-:Y:S04]  /*a660*/  BSSY B1, `(.L_x_416) ;  /* 0x0000006000017945 */ /* 0x000fe80003800000 */
[----:B------:R0:W-:Y:S01]  /*a670*/  @!P3 STG.E.U8 desc[UR36][R8.64+0x78], R3 ;  /* 0x000078030800b986 */ /* 0x0001e2000c101124 */
[----:B------:R-:W-:Y:S05]  /*a680*/  @P5 BRA `(.L_x_417) ;  /* 0x00000000000c5947 */ /* 0x000fea0003800000 */
[----:B------:R-:W0:Y:S02]  /*a690*/  LDG.E.U8 R16, desc[UR36][R156.64+0x79] ;  /* 0x000079249c107981 */ /* 0x000e24000c1e1100 */
[----:B0-----:R-:W-:-:S05]  /*a6a0*/  PRMT R3, R16, 0x8880, RZ ;  /* 0x0000888010037816 */ /* 0x001fca00000000ff */
[----:B------:R-:W-:-:S07]  /*a6b0*/  IMAD R2, R3, R18, RZ ;  /* 0x0000001203027224 */ /* 0x000fce00078e02ff */
.L_x_417:
[----:B------:R-:W-:Y:S05]  /*a6c0*/  BSYNC B1 ;  /* 0x0000000000017941 */ /* 0x000fea0003800000 */
.L_x_416:
[----:B------:R-:W-:Y:S01]  /*a6d0*/  @!P5 IMAD R87, R87, R17, R2 ;  /* 0x000000115757d224 */ /* 0x000fe200078e0202 */
[----:B------:R-:W-:Y:S04]  /*a6e0*/  BSSY B1, `(.L_x_418) ;  /* 0x0000006000017945 */ /* 0x000fe80003800000 */
[----:B------:R0:W-:Y:S01]  /*a6f0*/  @!P5 STG.E.U8 desc[UR36][R8.64+0x79], R87 ;  /* 0x000079570800d986 */ /* 0x0001e2000c101124 */
[----:B------:R-:W-:Y:S05]  /*a700*/  @P6 BRA `(.L_x_419) ;  /* 0x00000000000c6947 */ /* 0x000fea0003800000 */
[----:B------:R-:W0:Y:S02]  /*a710*/  LDG.E.U8 R16, desc[UR36][R14.64+0x80] ;  /* 0x000080240e107981 */ /* 0x000e24000c1e1100 */
[----:B0-----:R-:W-:-:S05]  /*a720*/  PRMT R3, R16, 0x8880, RZ ;  /* 0x0000888010037816 */ /* 0x001fca00000000ff */
[----:B------:R-:W-:-:S07]  /*a730*/  IMAD R2, R3, R18, RZ ;  /* 0x0000001203027224 */ /* 0x000fce00078e02ff */
.L_x_419:
[----:B------:R-:W-:Y:S05]  /*a740*/  BSYNC B1 ;  /* 0x0000000000017941 */ /* 0x000fea0003800000 */
.L_x_418:
[----:B0-----:R-:W-:Y:S01]  /*a750*/  @!P6 IMAD R3, R88, R17, R2 ;  /* 0x000000115803e224 */ /* 0x001fe200078e0202 */
[----:B------:R-:W-:Y:S04]  /*a760*/  BSSY B1, `(.L_x_420) ;  /* 0x0000006000017945 */ /* 0x000fe80003800000 */
[----:B------:R0:W-:Y:S01]  /*a770*/  @!P6 STG.E.U8 desc[UR36][R6.64+0x80], R3 ;  /* 0x000080030600e986 */ /* 0x0001e2000c101124 */
[----:B------:R-:W-:Y:S05]  /*a780*/  @P1 BRA `(.L_x_421) ;  /* 0x00000000000c1947 */ /* 0x000fea0003800000 */
[----:B------:R-:W0:Y:S02]  /*a790*/  LDG.E.U8 R16, desc[UR36][R14.64+0x81] ;  /* 0x000081240e107981 */ /* 0x000e24000c1e1100 */
[----:B0-----:R-:W-:-:S05]  /*a7a0*/  PRMT R3, R16, 0x8880, RZ ;  /* 0x0000888010037816 */ /* 0x001fca00000000ff */
[----:B------:R-:W-:-:S07]  /*a7b0*/  IMAD R2, R3, R18, RZ ;  /* 0x0000001203027224 */ /* 0x000fce00078e02ff */
.L_x_421:
[----:B------:R-:W-:Y:S05]  /*a7c0*/  BSYNC B1 ;  /* 0x0000000000017941 */ /* 0x000fea0003800000 */
.L_x_420:
        /* <DEDUP_REMOVED lines=12> */
.L_x_423:
[----:B------:R-:W-:Y:S05]  /*a890*/  BSYNC B1 ;  /* 0x0000000000017941 */ /* 0x000fea0003800000 */
.L_x_422:
[----:B0-----:R-:W-:Y:S01]  /*a8a0*/  @!P4 IMAD R3, R90, R17, R2 ;  /* 0x000000115a03c224 */ /* 0x001fe200078e0202 */
[----:B------:R-:W-:Y:S04]  /*a8b0*/  BSSY B1, `(.L_x_424) ;  /* 0x0000006000017945 */ /* 0x000fe80003800000 */
[----:B------:R0:W-:Y:S01]  /*a8c0*/  @!P4 STG.E.U8 desc[UR36][R8.64+0x80], R3 ;  /* 0x000080030800c986 */ /* 0x0001e2000c101124 */
[----:B------:R-:W-:Y:S05]  /*a8d0*/  @P3 BRA `(.L_x_425) ;  /* 0x00000000000c3947 */ /* 0x000fea0003800000 */
[----:B------:R-:W0:Y:S02]  /*a8e0*/  LDG.E.U8 R16, desc[UR36][R156.64+0x81] ;  /* 0x000081249c107981 */ /* 0x000e24000c1e1100 */
[----:B0-----:R-:W-:-:S05]  /*a8f0*/  PRMT R3, R16, 0x8880, RZ ;  /* 0x0000888010037816 */ /* 0x001fca00000000ff */
[----:B------:R-:W-:-:S07]  /*a900*/  IMAD R2, R3, R18, RZ ;  /* 0x0000001203027224 */ /* 0x000fce00078e02ff */
.L_x_425:
[----:B------:R-:W-:Y:S05]  /*a910*/  BSYNC B1 ;  /* 0x0000000000017941 */ /* 0x000fea0003800000 */
.L_x_424:
[----:B------:R-:W-:Y:S01]  /*a920*/  @!P3 IMAD R91, R91, R17, R2 ;  /* 0x000000115b5bb224 */ /* 0x000fe200078e0202 */
[----:B------:R-:W-:Y:S04]  /*a930*/  BSSY B1, `(.L_x_426) ;  /* 0x0000006000017945 */ /* 0x000fe80003800000 */
[----:B------:R0:W-:Y:S01]  /*a940*/  @!P3 STG.E.U8 desc[UR36][R8.64+0x81], R91 ;  /* 0x0000815b0800b986 */ /* 0x0001e2000c101124 */
[----:B------:R-:W-:Y:S05]  /*a950*/  @P5 BRA `(.L_x_427) ;  /* 0x00000000000c5947 */ /* 0x000fea0003800000 */
[----:B------:R-:W0:Y:S02]  /*a960*/  LDG.E.U8 R16, desc[UR36][R14.64+0x88] ;  /* 0x000088240e107981 */ /* 0x000e24000c1e1100 */
[----:B0-----:R-:W-:-:S05]  /*a970*/  PRMT R3, R16, 0x8880, RZ ;  /* 0x0000888010037816 */ /* 0x001fca00000000ff */
[----:B------:R-:W-:-:S07]  /*a980*/  IMAD R2, R3, R18, RZ ;  /* 0x0000001203027224 */ /* 0x000fce00078e02ff */
.L_x_427:
[----:B------:R-:W-:Y:S05]  /*a990*/  BSYNC B1 ;  /* 0x0000000000017941 */ /* 0x000fea0003800000 */
.L_x_426:
[----:B0-----:R-:W-:Y:S01]  /*a9a0*/  @!P5 IMAD R3, R92, R17, R2 ;  /* 0x000000115c03d224 */ /* 0x001fe200078e0202 */
[----:B------:R-:W-:Y:S04]  /*a9b0*/  BSSY B1, `(.L_x_428) ;  /* 0x0000006000017945 */ /* 0x000fe80003800000 */
[----:B------:R0:W-:Y:S01]  /*a9c0*/  @!P5 STG.E.U8 desc[UR36][R6.64+0x88], R3 ;  /* 0x000088030600d986 */ /* 0x0001e2000c101124 */
[----:B------:R-:W-:Y:S05]  /*a9d0*/  @P6 BRA `(.L_x_429) ;  /* 0x00000000000c6947 */ /* 0x000fea0003800000 */
[----:B------:R-:W0:Y:S02]  /*a9e0*/  LDG.E.U8 R16, desc[UR36][R14.64+0x89] ;  /* 0x000089240e107981 */ /* 0x000e24000c1e1100 */
[----:B0-----:R-:W-:-:S05]  /*a9f0*/  PRMT R3, R16, 0x8880, RZ ;  /* 0x0000888010037816 */ /* 0x001fca00000000ff */
[----:B------:R-:W-:-:S07]  /*aa00*/  IMAD R2, R3, R18, RZ ;  /* 0x0000001203027224 */ /* 0x000fce00078e02ff */
.L_x_429:
[----:B------:R-:W-:Y:S05]  /*aa10*/  BSYNC B1 ;  /* 0x0000000000017941 */ /* 0x000fea0003800000 */
.L_x_428:
[----:B------:R-:W-:Y:S01]  /*aa20*/  @!P6 IMAD R93, R93, R17, R2 ;  /* 0x000000115d5de224 */ /* 0x000fe200078e0202 */
[----:B------:R-:W-:Y:S04]  /*aa30*/  BSSY B1, `(.L_x_430) ;  /* 0x0000006000017945 */ /* 0x000fe80003800000 */
[----:B------:R0:W-:Y:S01]  /*aa40*/  @!P6 STG.E.U8 desc[UR36][R6.64+0x89], R93 ;  /* 0x0000895d0600e986 */ /* 0x0001e2000c101124 */
[----:B------:R-:W-:Y:S05]  /*aa50*/  @P1 BRA `(.L_x_431) ;  /* 0x00000000000c1947 */ /* 0x000fea0003800000 */
[----:B------:R-:W0:Y:S02]  /*aa60*/  LDG.E.U8 R16, desc[UR36][R156.64+0x88] ;  /* 0x000088249c107981 */ /* 0x000e24000c1e1100 */
[----:B0-----:R-:W-:-:S05]  /*aa70*/  PRMT R3, R16, 0x8880, RZ ;  /* 0x0000888010037816 */ /* 0x001fca00000000ff */
[----:B------:R-:W-:-:S07]  /*aa80*/  IMAD R2, R3, R18, RZ ;  /* 0x0000001203027224 */ /* 0x000fce00078e02ff */
.L_x_431:
[----:B------:R-:W-:Y:S05]  /*aa90*/  BSYNC B1 ;  /* 0x0000000000017941 */ /* 0x000fea0003800000 */
.L_x_430:
        /* <DEDUP_REMOVED lines=12> */
.L_x_433:
[----:B------:R-:W-:Y:S05]  /*ab60*/  BSYNC B1 ;  /* 0x0000000000017941 */ /* 0x000fea0003800000 */
.L_x_432:
[----:B------:R-:W-:Y:S01]  /*ab70*/  @!P4 IMAD R95, R95, R17, R2 ;  /* 0x000000115f5fc224 */ /* 0x000fe200078e0202 */
[----:B------:R-:W-:Y:S04]  /*ab80*/  BSSY B1, `(.L_x_434) ;  /* 0x0000006000017945 */ /* 0x000fe80003800000 */
[----:B------:R0:W-:Y:S01]  /*ab90*/  @!P4 STG.E.U8 desc[UR36][R8.64+0x89], R95 ;  /* 0x0000895f0800c986 */ /* 0x0001e2000c101124 */
[----:B------:R-:W-:Y:S05]  /*aba0*/  @P3 BRA `(.L_x_435) ;  /* 0x00000000000c3947 */ /* 0x000fea0003800000 */
[----:B------:R-:W0:Y:S02]  /*abb0*/  LDG.E.U8 R16, desc[UR36][R14.64+0x90] ;  /* 0x000090240e107981 */ /* 0x000e24000c1e1100 */
[----:B0-----:R-:W-:-:S05]  /*abc0*/  PRMT R3, R16, 0x8880, RZ ;  /* 0x0000888010037816 */ /* 0x001fca00000000ff */
[----:B------:R-:W-:-:S07]  /*abd0*/  IMAD R2, R3, R18, RZ ;  /* 0x0000001203027224 */ /* 0x000fce00078e02ff */
.L_x_435:
[----:B------:R-:W-:Y:S05]  /*abe0*/  BSYNC B1 ;  /* 0x0000000000017941 */ /* 0x000fea0003800000 */
.L_x_434:
[----:B0-----:R-:W-:Y:S01]  /*abf0*/  @!P3 IMAD R3, R96, R17, R2 ;  /* 0x000000116003b224 */ /* 0x001fe200078e0202 */
[----:B------:R-:W-:Y:S04]  /*ac00*/  BSSY B1, `(.L_x_436) ;  /* 0x0000006000017945 */ /* 0x000fe80003800000 */
[----:B------:R0:W-:Y:S01]  /*ac10*/  @!P3 STG.E.U8 desc[UR36][R6.64+0x90], R3 ;  /* 0x000090030600b986 */ /* 0x0001e2000c101124 */
[----:B------:R-:W-:Y:S05]  /*ac20*/  @P5 BRA `(.L_x_437) ;  /* 0x00000000000c5947 */ /* 0x000fea0003800000 */
[----:B------:R-:W0:Y:S02]  /*ac30*/  LDG.E.U8 R16, desc[UR36][R14.64+0x91] ;  /* 0x000091240e107981 */ /* 0x000e24000c1e1100 */
[----:B0-----:R-:W-:-:S05]  /*ac40*/  PRMT R3, R16, 0x8880, RZ ;  /* 0x0000888010037816 */ /* 0x001fca00000000ff */
[----:B------:R-:W-:-:S07]  /*ac50*/  IMAD R2, R3, R18, RZ ;  /* 0x0000001203027224 */ /* 0x000fce00078e02ff */
.L_x_437:
[----:B------:R-:W-:Y:S05]  /*ac60*/  BSYNC B1 ;  /* 0x0000000000017941 */ /* 0x000fea0003800000 */
.L_x_436:
[----:B------:R-:W-:Y:S01]  /*ac70*/  @!P5 IMAD R97, R97, R17, R2 ;  /* 0x000000116161d224 */ /* 0x000fe200078e0202 */
[----:B------:R-:W-:Y:S04]  /*ac80*/  BSSY B1, `(.L_x_438) ;  /* 0x0000006000017945 */ /* 0x000fe80003800000 */
[----:B------:R0:W-:Y:S01]  /*ac90*/  @!P5 STG.E.U8 desc[UR36][R6.64+0x91], R97 ;  /* 0x000091610600d986 */ /* 0x0001e2000c101124 */
[----:B------:R-:W-:Y:S05]  /*aca0*/  @P6 BRA `(.L_x_439) ;  /* 0x00000000000c6947 */ /* 0x000fea0003800000 */
[----:B------:R-:W0:Y:S02]  /*acb0*/  LDG.E.U8 R16, desc[UR36][R156.64+0x90] ;  /* 0x000090249c107981 */ /* 0x000e24000c1e1100 */
[----:B0-----:R-:W-:-:S05]  /*acc0*/  PRMT R3, R16, 0x8880, RZ ;  /* 0x0000888010037816 */ /* 0x001fca00000000ff */
[----:B------:R-:W-:-:S07]  /*acd0*/  IMAD R2, R3, R18, RZ ;  /* 0x0000001203027224 */ /* 0x000fce00078e02ff */
.L_x_439:
[----:B------:R-:W-:Y:S05]  /*ace0*/  BSYNC B1 ;  /* 0x0000000000017941 */ /* 0x000fea0003800000 */
.L_x_438:
[----:B0-----:R-:W-:Y:S01]  /*acf0*/  @!P6 IMAD R3, R98, R17, R2 ;  /* 0x000000116203e224 */ /* 0x001fe200078e0202 */
[----:B------:R-:W-:Y:S04]  /*ad00*/  BSSY B1, `(.L_x_440) ;  /* 0x0000006000017945 */ /* 0x000fe80003800000 */
[----:B------:R0:W-:Y:S01]  /*ad10*/  @!P6 STG.E.U8 desc[UR36][R8.64+0x90], R3 ;  /* 0x000090030800e986 */ /* 0x0001e2000c101124 */
[----:B------:R-:W-:Y:S05]  /*ad20*/  @P1 BRA `(.L_x_441) ;  /* 0x00000000000c1947 */ /* 0x000fea0003800000 */
[----:B------:R-:W0:Y:S02]  /*ad30*/  LDG.E.U8 R16, desc[UR36][R156.64+0x91] ;  /* 0x000091249c107981 */ /* 0x000e24000c1e1100 */
[----:B0-----:R-:W-:-:S05]  /*ad40*/  PRMT R3, R16, 0x8880, RZ ;  /* 0x0000888010037816 */ /* 0x001fca00000000ff */
[----:B------:R-:W-:-:S07]  /*ad50*/  IMAD R2, R3, R18, RZ ;  /* 0x0000001203027224 */ /* 0x000fce00078e02ff */
.L_x_441:
[----:B------:R-:W-:Y:S05]  /*ad60*/  BSYNC B1 ;  /* 0x0000000000017941 */ /* 0x000fea0003800000 */
.L_x_440:
        /* <DEDUP_REMOVED lines=12> */
.L_x_443:
[----:B------:R-:W-:Y:S05]  /*ae30*/  BSYNC B1 ;  /* 0x0000000000017941 */ /* 0x000fea0003800000 */
.L_x_442:
[----:B0-----:R-:W-:Y:S01]  /*ae40*/  @!P4 IMAD R3, R100, R17, R2 ;  /* 0x000000116403c224 */ /* 0x001fe200078e0202 */
[----:B------:R-:W-:Y:S04]  /*ae50*/  BSSY B1, `(.L_x_444) ;  /* 0x0000006000017945 */ /* 0x000fe80003800000 */
[----:B------:R0:W-:Y:S01]  /*ae60*/  @!P4 STG.E.U8 desc[UR36][R6.64+0x98], R3 ;  /* 0x000098030600c986 */ /* 0x0001e2000c101124 */
[----:B------:R-:W-:Y:S05]  /*ae70*/  @P3 BRA `(.L_x_445) ;  /* 0x00000000000c3947 */ /* 0x000fea0003800000 */
[----:B------:R-:W0:Y:S02]  /*ae80*/  LDG.E.U8 R16, desc[UR36][R14.64+0x99] ;  /* 0x000099240e107981 */ /* 0x000e24000c1e1100 */
[----:B0-----:R-:W-:-:S05]  /*ae90*/  PRMT R3, R16, 0x8880, RZ ;  /* 0x0000888010037816 */ /* 0x001fca00000000ff */
[----:B------:R-:W-:-:S07]  /*aea0*/  IMAD R2, R3, R18, RZ ;  /* 0x0000001203027224 */ /* 0x000fce00078e02ff */
.L_x_445:
[----:B------:R-:W-:Y:S05]  /*aeb0*/  BSYNC B1 ;  /* 0x0000000000017941 */ /* 0x000fea0003800000 */
.L_x_444:
[----:B------:R-:W-:Y:S01]  /*aec0*/  @!P3 IMAD R101, R101, R17, R2 ;  /* 0x000000116565b224 */ /* 0x000fe200078e0202 */
[----:B------:R-:W-:Y:S04]  /*aed0*/  BSSY B1, `(.L_x_446) ;  /* 0x0000006000017945 */ /* 0x000fe80003800000 */
[----:B------:R0:W-:Y:S01]  /*aee0*/  @!P3 STG.E.U8 desc[UR36][R6.64+0x99], R101 ;  /* 0x000099650600b986 */ /* 0x0001e2000c101124 */
[----:B------:R-:W-:Y:S05]  /*aef0*/  @P5 BRA `(.L_x_447) ;  /* 0x00000000000c5947 */ /* 0x000fea0003800000 */
[----:B------:R-:W0:Y:S02]  /*af00*/  LDG.E.U8 R16, desc[UR36][R156.64+0x98] ;  /* 0x000098249c107981 */ /* 0x000e24000c1e1100 */
[----:B0-----:R-:W-:-:S05]  /*af10*/  PRMT R3, R16, 0x8880, RZ ;  /* 0x0000888010037816 */ /* 0x001fca00000000ff */
[----:B------:R-:W-:-:S07]  /*af20*/  IMAD R2, R3, R18, RZ ;  /* 0x0000001203027224 */ /* 0x000fce00078e02ff */
.L_x_447:
[----:B------:R-:W-:Y:S05]  /*af30*/  BSYNC B1 ;  /* 0x0000000000017941 */ /* 0x000fea0003800000 */
.L_x_446:
[----:B0-----:R-:W-:Y:S01]  /*af40*/  @!P5 IMAD R3, R102, R17, R2 ;  /* 0x000000116603d224 */ /* 0x001fe200078e0202 */
[----:B------:R-:W-:Y:S04]  /*af50*/  BSSY B1, `(.L_x_448) ;  /* 0x0000006000017945 */ /* 0x000fe80003800000 */
[----:B------:R0:W-:Y:S01]  /*af60*/  @!P5 STG.E.U8 desc[UR36][R8.64+0x98], R3 ;  /* 0x000098030800d986 */ /* 0x0001e2000c101124 */
[----:B------:R-:W-:Y:S05]  /*af70*/  @P6 BRA `(.L_x_449) ;  /* 0x00000000000c6947 */ /* 0x000fea0003800000 */
[----:B------:R-:W0:Y:S02]  /*af80*/  LDG.E.U8 R16, desc[UR36][R156.64+0x99] ;  /* 0x000099249c107981 */ /* 0x000e24000c1e1100 */
[----:B0-----:R-:W-:-:S05]  /*af90*/  PRMT R3, R16, 0x8880, RZ ;  /* 0x0000888010037816 */ /* 0x001fca00000000ff */
[----:B------:R-:W-:-:S07]  /*afa0*/  IMAD R2, R3, R18, RZ ;  /* 0x0000001203027224 */ /* 0x000fce00078e02ff */
.L_x_449:
[----:B------:R-:W-:Y:S05]  /*afb0*/  BSYNC B1 ;  /* 0x0000000000017941 */ /* 0x000fea0003800000 */
.L_x_448:
[----:B------:R-:W-:Y:S01]  /*afc0*/  @!P6 IMAD R103, R103, R17, R2 ;  /* 0x000000116767e224 */ /* 0x000fe200078e0202 */
[----:B------:R-:W-:Y:S04]  /*afd0*/  BSSY B1, `(.L_x_450) ;  /* 0x0000006000017945 */ /* 0x000fe80003800000 */
[----:B------:R0:W-:Y:S01]  /*afe0*/  @!P6 STG.E.U8 desc[UR36][R8.64+0x99], R103 ;  /* 0x000099670800e986 */ /* 0x0001e2000c101124 */
[----:B------:R-:W-:Y:S05]  /*aff0*/  @P1 BRA `(.L_x_451) ;  /* 0x00000000000c1947 */ /* 0x000fea0003800000 */
[----:B------:R-:W0:Y:S02]  /*b000*/  LDG.E.U8 R16, desc[UR36][R14.64+0xa0] ;  /* 0x0000a0240e107981 */ /* 0x000e24000c1e1100 */
[----:B0-----:R-:W-:-:S05]  /*b010*/  PRMT R3, R16, 0x8880, RZ ;  /* 0x0000888010037816 */ /* 0x001fca00000000ff */
[----:B------:R-:W-:-:S07]  /*b020*/  IMAD R2, R3, R18, RZ ;  /* 0x0000001203027224 */ /* 0x000fce00078e02ff */
.L_x_451:
[----:B------:R-:W-:Y:S05]  /*b030*/  BSYNC B1 ;  /* 0x0000000000017941 */ /* 0x000fea0003800000 */
.L_x_450:
        /* <DEDUP_REMOVED lines=12> */
.L_x_453:
[----:B------:R-:W-:Y:S05]  /*b100*/  BSYNC B1 ;  /* 0x0000000000017941 */ /* 0x000fea0003800000 */
.L_x_452:
[----:B------:R-:W-:Y:S01]  /*b110*/  @!P4 IMAD R105, R105, R17, R2 ;  /* 0x000000116969c224 */ /* 0x000fe200078e0202 */
[----:B------:R-:W-:Y:S04]  /*b120*/  BSSY B1, `(.L_x_454) ;  /* 0x0000006000017945 */ /* 0x000fe80003800000 */
[----:B------:R0:W-:Y:S01]  /*b130*/  @!P4 STG.E.U8 desc[UR36][R6.64+0xa1], R105 ;  /* 0x0000a1690600c986 */ /* 0x0001e2000c101124 */
[----:B------:R-:W-:Y:S05]  /*b140*/  @P3 BRA `(.L_x_455) ;  /* 0x00000000000c3947 */ /* 0x000fea0003800000 */
[----:B------:R-:W0:Y:S02]  /*b150*/  LDG.E.U8 R16, desc[UR36][R156.64+0xa0] ;  /* 0x0000a0249c107981 */ /* 0x000e24000c1e1100 */
[----:B0-----:R-:W-:-:S05]  /*b160*/  PRMT R3, R16, 0x8880, RZ ;  /* 0x0000888010037816 */ /* 0x001fca00000000ff */
[----:B------:R-:W-:-:S07]  /*b170*/  IMAD R2, R3, R18, RZ ;  /* 0x0000001203027224 */ /* 0x000fce00078e02ff */
.L_x_455:
[----:B------:R-:W-:Y:S05]  /*b180*/  BSYNC B1 ;  /* 0x0000000000017941 */ /* 0x000fea0003800000 */
.L_x_454:
[----:B0-----:R-:W-:Y:S01]  /*b190*/  @!P3 IMAD R3, R106, R17, R2 ;  /* 0x000000116a03b224 */ /* 0x001fe200078e0202 */
[----:B------:R-:W-:Y:S04]  /*b1a0*/  BSSY B1, `(.L_x_456) ;  /* 0x0000006000017945 */ /* 0x000fe80003800000 */
[----:B------:R0:W-:Y:S01]  /*b1b0*/  @!P3 STG.E.U8 desc[UR36][R8.64+0xa0], R3 ;  /* 0x0000a0030800b986 */ /* 0x0001e2000c101124 */
[----:B------:R-:W-:Y:S05]  /*b1c0*/  @P5 BRA `(.L_x_457) ;  /* 0x00000000000c5947 */ /* 0x000fea0003800000 */
[----:B------:R-:W0:Y:S02]  /*b1d0*/  LDG.E.U8 R16, desc[UR36][R156.64+0xa1] ;  /* 0x0000a1249c107981 */ /* 0x000e24000c1e1100 */
[----:B0-----:R-:W-:-:S05]  /*b1e0*/  PRMT R3, R16, 0x8880, RZ ;  /* 0x0000888010037816 */ /* 0x001fca00000000ff */
[----:B------:R-:W-:-:S07]  /*b1f0*/  IMAD R2, R3, R18, RZ ;  /* 0x0000001203027224 */ /* 0x000fce00078e02ff */
.L_x_457:
[----:B------:R-:W-:Y:S05]  /*b200*/  BSYNC B1 ;  /* 0x0000000000017941 */ /* 0x000fea0003800000 */
.L_x_456:
[----:B------:R-:W-:Y:S01]  /*b210*/  @!P5 IMAD R107, R107, R17, R2 ;  /* 0x000000116b6bd224 */ /* 0x000fe200078e0202 */
[----:B------:R-:W-:Y:S04]  /*b220*/  BSSY B1, `(.L_x_458) ;  /* 0x0000006000017945 */ /* 0x000fe80003800000 */
[----:B------:R0:W-:Y:S01]  /*b230*/  @!P5 STG.E.U8 desc[UR36][R8.64+0xa1], R107 ;  /* 0x0000a16b0800d986 */ /* 0x0001e2000c101124 */
[----:B------:R-:W-:Y:S05]  /*b240*/  @P6 BRA `(.L_x_459) ;  /* 0x00000000000c6947 */ /* 0x000fea0003800000 */
[----:B------:R-:W0:Y:S02]  /*b250*/  LDG.E.U8 R16, desc[UR36][R14.64+0xa8] ;  /* 0x0000a8240e107981 */ /* 0x000e24000c1e1100 */
[----:B0-----:R-:W-:-:S05]  /*b260*/  PRMT R3, R16, 0x8880, RZ ;  /* 0x0000888010037816 */ /* 0x001fca00000000ff */
[----:B------:R-:W-:-:S07]  /*b270*/  IMAD R2, R3, R18, RZ ;  /* 0x0000001203027224 */ /* 0x000fce00078e02ff */
.L_x_459:
[----:B------:R-:W-:Y:S05]  /*b280*/  BSYNC B1 ;  /* 0x0000000000017941 */ /* 0x000fea0003800000 */
.L_x_458:
[----:B0-----:R-:W-:Y:S01]  /*b290*/  @!P6 IMAD R3, R108, R17, R2 ;  /* 0x000000116c03e224 */ /* 0x001fe200078e0202 */
[----:B------:R-:W-:Y:S04]  /*b2a0*/  BSSY B1, `(.L_x_460) ;  /* 0x0000006000017945 */ /* 0x000fe80003800000 */
[----:B------:R0:W-:Y:S01]  /*b2b0*/  @!P6 STG.E.U8 desc[UR36][R6.64+0xa8], R3 ;  /* 0x0000a8030600e986 */ /* 0x0001e2000c101124 */
[----:B------:R-:W-:Y:S05]  /*b2c0*/  @P1 BRA `(.L_x_461) ;  /* 0x00000000000c1947 */ /* 0x000fea0003800000 */
[----:B------:R-:W0:Y:S02]  /*b2d0*/  LDG.E.U8 R16, desc[UR36][R14.64+0xa9] ;  /* 0x0000a9240e107981 */ /* 0x000e24000c1e1100 */
[----:B0-----:R-:W-:-:S05]  /*b2e0*/  PRMT R3, R16, 0x8880, RZ ;  /* 0x0000888010037816 */ /* 0x001fca00000000ff */
[----:B------:R-:W-:-:S07]  /*b2f0*/  IMAD R2, R3, R18, RZ ;  /* 0x0000001203027224 */ /* 0x000fce00078e02ff */
.L_x_461:
[----:B------:R-:W-:Y:S05]  /*b300*/  BSYNC B1 ;  /* 0x0000000000017941 */ /* 0x000fea0003800000 */
.L_x_460:
        /* <DEDUP_REMOVED lines=12> */
.L_x_463:
[----:B------:R-:W-:Y:S05]  /*b3d0*/  BSYNC B1 ;  /* 0x0000000000017941 */ /* 0x000fea0003800000 */
.L_x_462:
[----:B0-----:R-:W-:Y:S01]  /*b3e0*/  @!P4 IMAD R3, R110, R17, R2 ;  /* 0x000000116e03c224 */ /* 0x001fe200078e0202 */
[----:B------:R-:W-:Y:S04]  /*b3f0*/  BSSY B1, `(.L_x_464) ;  /* 0x0000006000017945 */ /* 0x000fe80003800000 */
[----:B------:R0:W-:Y:S01]  /*b400*/  @!P4 STG.E.U8 desc[UR36][R8.64+0xa8], R3 ;  /* 0x0000a8030800c986 */ /* 0x0001e2000c101124 */
[----:B------:R-:W-:Y:S05]  /*b410*/  @P3 BRA `(.L_x_465) ;  /* 0x00000000000c3947 */ /* 0x000fea0003800000 */
[----:B------:R-:W0:Y:S02]  /*b420*/  LDG.E.U8 R16, desc[UR36][R156.64+0xa9] ;  /* 0x0000a9249c107981 */ /* 0x000e24000c1e1100 */
[----:B0-----:R-:W-:-:S05]  /*b430*/  PRMT R3, R16, 0x8880, RZ ;  /* 0x0000888010037816 */ /* 0x001fca00000000ff */
[----:B------:R-:W-:-:S07]  /*b440*/  IMAD R2, R3, R18, RZ ;  /* 0x0000001203027224 */ /* 0x000fce00078e02ff */
.L_x_465:
[----:B------:R-:W-:Y:S05]  /*b450*/  BSYNC B1 ;  /* 0x0000000000017941 */ /* 0x000fea0003800000 */
.L_x_464:
[----:B------:R-:W-:Y:S01]  /*b460*/  @!P3 IMAD R111, R111, R17, R2 ;  /* 0x000000116f6fb224 */ /* 0x000fe200078e0202 */
[----:B------:R-:W-:Y:S04]  /*b470*/  BSSY B1, `(.L_x_466) ;  /* 0x0000006000017945 */ /* 0x000fe80003800000 */
[----:B------:R0:W-:Y:S01]  /*b480*/  @!P3 STG.E.U8 desc[UR36][R8.64+0xa9], R111 ;  /* 0x0000a96f0800b986 */ /* 0x0001e2000c101124 */
[----:B------:R-:W-:Y:S05]  /*b490*/  @P5 BRA `(.L_x_467) ;  /* 0x00000000000c5947 */ /* 0x000fea0003800000 */
[----:B------:R-:W0:Y:S02]  /*b4a0*/  LDG.E.U8 R16, desc[UR36][R14.64+0xb0] ;  /* 0x0000b0240e107981 */ /* 0x000e24000c1e1100 */
[----:B0-----:R-:W-:-:S05]  /*b4b0*/  PRMT R3, R16, 0x8880, RZ ;  /* 0x0000888010037816 */ /* 0x001fca00000000ff */
[----:B------:R-:W-:-:S07]  /*b4c0*/  IMAD R2, R3, R18, RZ ;  /* 0x0000001203027224 */ /* 0x000fce00078e02ff */
.L_x_467:
[----:B------:R-:W-:Y:S05]  /*b4d0*/  BSYNC B1 ;  /* 0x0000000000017941 */ /* 0x000fea0003800000 */
.L_x_466:
[----:B0-----:R-:W-:Y:S01]  /*b4e0*/  @!P5 IMAD R3, R112, R17, R2 ;  /* 0x000000117003d224 */ /* 0x001fe200078e0202 */
[----:B------:R-:W-:Y:S04]  /*b4f0*/  BSSY B1, `(.L_x_468) ;  /* 0x0000006000017945 */ /* 0x000fe80003800000 */
[----:B------:R0:W-:Y:S01]  /*b500*/  @!P5 STG.E.U8 desc[UR36][R6.64+0xb0], R3 ;  /* 0x0000b0030600d986 */ /* 0x0001e2000c101124 */
[----:B------:R-:W-:Y:S05]  /*b510*/  @P6 BRA `(.L_x_469) ;  /* 0x00000000000c6947 */ /* 0x000fea0003800000 */
[----:B------:R-:W0:Y:S02]  /*b520*/  LDG.E.U8 R16, desc[UR36][R14.64+0xb1] ;  /* 0x0000b1240e107981 */ /* 0x000e24000c1e1100 */
[----:B0-----:R-:W-:-:S05]  /*b530*/  PRMT R3, R16, 0x8880, RZ ;  /* 0x0000888010037816 */ /* 0x001fca00000000ff */
[----:B------:R-:W-:-:S07]  /*b540*/  IMAD R2, R3, R18, RZ ;  /* 0x0000001203027224 */ /* 0x000fce00078e02ff */
.L_x_469:
[----:B------:R-:W-:Y:S05]  /*b550*/  BSYNC B1 ;  /* 0x0000000000017941 */ /* 0x000fea0003800000 */
.L_x_468:
[----:B------:R-:W-:Y:S01]  /*b560*/  @!P6 IMAD R113, R113, R17, R2 ;  /* 0x000000117171e224 */ /* 0x000fe200078e0202 */
[----:B------:R-:W-:Y:S04]  /*b570*/  BSSY B1, `(.L_x_470) ;  /* 0x0000006000017945 */ /* 0x000fe80003800000 */
[----:B------:R0:W-:Y:S01]  /*b580*/  @!P6 STG.E.U8 desc[UR36][R6.64+0xb1], R113 ;  /* 0x0000b1710600e986 */ /* 0x0001e2000c101124 */
[----:B------:R-:W-:Y:S05]  /*b590*/  @P1 BRA `(.L_x_471) ;  /* 0x00000000000c1947 */ /* 0x000fea0003800000 */
[----:B------:R-:W0:Y:S02]  /*b5a0*/  LDG.E.U8 R16, desc[UR36][R156.64+0xb0] ;  /* 0x0000b0249c107981 */ /* 0x000e24000c1e1100 */
[----:B0-----:R-:W-:-:S05]  /*b5b0*/  PRMT R3, R16, 0x8880, RZ ;  /* 0x0000888010037816 */ /* 0x001fca00000000ff */
[----:B------:R-:W-:-:S07]  /*b5c0*/  IMAD R2, R3, R18, RZ ;  /* 0x0000001203027224 */ /* 0x000fce00078e02ff */
.L_x_471:
[----:B------:R-:W-:Y:S05]  /*b5d0*/  BSYNC B1 ;  /* 0x0000000000017941 */ /* 0x000fea0003800000 */
.L_x_470:
        /* <DEDUP_REMOVED lines=12> */
.L_x_473:
[----:B------:R-:W-:Y:S05]  /*b6a0*/  BSYNC B1 ;  /* 0x0000000000017941 */ /* 0x000fea0003800000 */
.L_x_472:
[----:B------:R-:W-:Y:S01]  /*b6b0*/  @!P4 IMAD R115, R115, R17, R2 ;  /* 0x000000117373c224 */ /* 0x000fe200078e0202 */
[----:B------:R-:W-:Y:S04]  /*b6c0*/  BSSY B1, `(.L_x_474) ;  /* 0x0000006000017945 */ /* 0x000fe80003800000 */
[----:B------:R0:W-:Y:S01]  /*b6d0*/  @!P4 STG.E.U8 desc[UR36][R8.64+0xb1], R115 ;  /* 0x0000b1730800c986 */ /* 0x0001e2000c101124 */
[----:B------:R-:W-:Y:S05]  /*b6e0*/  @P3 BRA `(.L_x_475) ;  /* 0x00000000000c3947 */ /* 0x000fea0003800000 */
[----:B------:R-:W0:Y:S02]  /*b6f0*/  LDG.E.U8 R16, desc[UR36][R14.64+0xb8] ;  /* 0x0000b8240e107981 */ /* 0x000e24000c1e1100 */
[----:B0-----:R-:W-:-:S05]  /*b700*/  PRMT R3, R16, 0x8880, RZ ;  /* 0x0000888010037816 */ /* 0x001fca00000000ff */
[----:B------:R-:W-:-:S07]  /*b710*/  IMAD R2, R3, R18, RZ ;  /* 0x0000001203027224 */ /* 0x000fce00078e02ff */
.L_x_475:
[----:B------:R-:W-:Y:S05]  /*b720*/  BSYNC B1 ;  /* 0x0000000000017941 */ /* 0x000fea0003800000 */
.L_x_474:
[----:B0-----:R-:W-:Y:S01]  /*b730*/  @!P3 IMAD R3, R116, R17, R2 ;  /* 0x000000117403b224 */ /* 0x001fe200078e0202 */
[----:B------:R-:W-:Y:S04]  /*b740*/  BSSY B1, `(.L_x_476) ;  /* 0x0000006000017945 */ /* 0x000fe80003800000 */
[----:B------:R0:W-:Y:S01]  /*b750*/  @!P3 STG.E.U8 desc[UR36][R6.64+0xb8], R3 ;  /* 0x0000b8030600b986 */ /* 0x0001e2000c101124 */
[----:B------:R-:W-:Y:S05]  /*b760*/  @P5 BRA `(.L_x_477) ;  /* 0x00000000000c5947 */ /* 0x000fea0003800000 */
[----:B------:R-:W0:Y:S02]  /*b770*/  LDG.E.U8 R16, desc[UR36][R14.64+0xb9] ;  /* 0x0000b9240e107981 */ /* 0x000e24000c1e1100 */
[----:B0-----:R-:W-:-:S05]  /*b780*/  PRMT R3, R16, 0x8880, RZ ;  /* 0x0000888010037816 */ /* 0x001fca00000000ff */
[----:B------:R-:W-:-:S07]  /*b790*/  IMAD R2, R3, R18, RZ ;  /* 0x0000001203027224 */ /* 0x000fce00078e02ff */
.L_x_477:
[----:B------:R-:W-:Y:S05]  /*b7a0*/  BSYNC B1 ;  /* 0x0000000000017941 */ /* 0x000fea0003800000 */
.L_x_476:
[----:B------:R-:W-:Y:S01]  /*b7b0*/  @!P5 IMAD R117, R117, R17, R2 ;  /* 0x000000117575d224 */ /* 0x000fe200078e0202 */
[----:B------:R-:W-:Y:S04]  /*b7c0*/  BSSY B1, `(.L_x_478) ;  /* 0x0000006000017945 */ /* 0x000fe80003800000 */
[----:B------:R0:W-:Y:S01]  /*b7d0*/  @!P5 STG.E.U8 desc[UR36][R6.64+0xb9], R117 ;  /* 0x0000b9750600d986 */ /* 0x0001e2000c101124 */
[----:B------:R-:W-:Y:S05]  /*b7e0*/  @P6 BRA `(.L_x_479) ;  /* 0x00000000000c6947 */ /* 0x000fea0003800000 */
[----:B------:R-:W0:Y:S02]  /*b7f0*/  LDG.E.U8 R16, desc[UR36][R156.64+0xb8] ;  /* 0x0000b8249c107981 */ /* 0x000e24000c1e1100 */
[----:B0-----:R-:W-:-:S05]  /*b800*/  PRMT R3, R16, 0x8880, RZ ;  /* 0x0000888010037816 */ /* 0x001fca00000000ff */
[----:B------:R-:W-:-:S07]  /*b810*/  IMAD R2, R3, R18, RZ ;  /* 0x0000001203027224 */ /* 0x000fce00078e02ff */
.L_x_479:
[----:B------:R-:W-:Y:S05]  /*b820*/  BSYNC B1 ;  /* 0x0000000000017941 */ /* 0x000fea0003800000 */
.L_x_478:
[----:B0-----:R-:W-:Y:S01]  /*b830*/  @!P6 IMAD R3, R118, R17, R2 ;  /* 0x000000117603e224 */ /* 0x001fe200078e0202 */
[----:B------:R-:W-:Y:S04]  /*b840*/  BSSY B1, `(.L_x_480) ;  /* 0x0000006000017945 */ /* 0x000fe80003800000 */
[----:B------:R0:W-:Y:S01]  /*b850*/  @!P6 STG.E.U8 desc[UR36][R8.64+0xb8], R3 ;  /* 0x0000b8030800e986 */ /* 0x0001e2000c101124 */
[----:B------:R-:W-:Y:S05]  /*b860*/  @P1 BRA `(.L_x_481) ;  /* 0x00000000000c1947 */ /* 0x000fea0003800000 */
[----:B------:R-:W0:Y:S02]  /*b870*/  LDG.E.U8 R16, desc[UR36][R156.64+0xb9] ;  /* 0x0000b9249c107981 */ /* 0x000e24000c1e1100 */
[----:B0-----:R-:W-:-:S05]  /*b880*/  PRMT R3, R16, 0x8880, RZ ;  /* 0x0000888010037816 */ /* 0x001fca00000000ff */
[----:B------:R-:W-:-:S07]  /*b890*/  IMAD R2, R3, R18, RZ ;  /* 0x0000001203027224 */ /* 0x000fce00078e02ff */
.L_x_481:
[----:B------:R-:W-:Y:S05]  /*b8a0*/  BSYNC B1 ;  /* 0x0000000000017941 */ /* 0x000fea0003800000 */
.L_x_480:
        /* <DEDUP_REMOVED lines=12> */
.L_x_483:
[----:B------:R-:W-:Y:S05]  /*b970*/  BSYNC B1 ;  /* 0x0000000000017941 */ /* 0x000fea0003800000 */
.L_x_482:
[----:B0-----:R-:W-:Y:S01]  /*b980*/  @!P4 IMAD R3, R120, R17, R2 ;  /* 0x000000117803c224 */ /* 0x001fe200078e0202 */
[----:B------:R-:W-:Y:S04]  /*b990*/  BSSY B1, `(.L_x_484) ;  /* 0x0000006000017945 */ /* 0x000fe80003800000 */
[----:B------:R0:W-:Y:S01]  /*b9a0*/  @!P4 STG.E.U8 desc[UR36][R6.64+0xc0], R3 ;  /* 0x0000c0030600c986 */ /* 0x0001e2000c101124 */
[----:B------:R-:W-:Y:S05]  /*b9b0*/  @P3 BRA `(.L_x_485) ;  /* 0x00000000000c3947 */ /* 0x000fea0003800000 */
[----:B------:R-:W0:Y:S02]  /*b9c0*/  LDG.E.U8 R16, desc[UR36][R14.64+0xc1] ;  /* 0x0000c1240e107981 */ /* 0x000e24000c1e1100 */
[----:B0-----:R-:W-:-:S05]  /*b9d0*/  PRMT R3, R16, 0x8880, RZ ;  /* 0x0000888010037816 */ /* 0x001fca00000000ff */
[----:B------:R-:W-:-:S07]  /*b9e0*/  IMAD R2, R3, R18, RZ ;  /* 0x0000001203027224 */ /* 0x000fce00078e02ff */
.L_x_485:
[----:B------:R-:W-:Y:S05]  /*b9f0*/  BSYNC B1 ;  /* 0x0000000000017941 */ /* 0x000fea0003800000 */
.L_x_484:
[----:B------:R-:W-:Y:S01]  /*ba00*/  @!P3 IMAD R121, R121, R17, R2 ;  /* 0x000000117979b224 */ /* 0x000fe200078e0202 */
[----:B------:R-:W-:Y:S04]  /*ba10*/  BSSY B1, `(.L_x_486) ;  /* 0x0000006000017945 */ /* 0x000fe80003800000 */
[----:B------:R0:W-:Y:S01]  /*ba20*/  @!P3 STG.E.U8 desc[UR36][R6.64+0xc1], R121 ;  /* 0x0000c1790600b986 */ /* 0x0001e2000c101124 */
[----:B------:R-:W-:Y:S05]  /*ba30*/  @P5 BRA `(.L_x_487) ;  /* 0x00000000000c5947 */ /* 0x000fea0003800000 */
[----:B------:R-:W0:Y:S02]  /*ba40*/  LDG.E.U8 R16, desc[UR36][R156.64+0xc0] ;  /* 0x0000c0249c107981 */ /* 0x000e24000c1e1100 */
[----:B0-----:R-:W-:-:S05]  /*ba50*/  PRMT R3, R16, 0x8880, RZ ;  /* 0x0000888010037816 */ /* 0x001fca00000000ff */
[----:B------:R-:W-:-:S07]  /*ba60*/  IMAD R2, R3, R18, RZ ;  /* 0x0000001203027224 */ /* 0x000fce00078e02ff */
.L_x_487:
[----:B------:R-:W-:Y:S05]  /*ba70*/  BSYNC B1 ;  /* 0x0000000000017941 */ /* 0x000fea0003800000 */
.L_x_486:
[----:B0-----:R-:W-:Y:S01]  /*ba80*/  @!P5 IMAD R3, R122, R17, R2 ;  /* 0x000000117a03d224 */ /* 0x001fe200078e0202 */
[----:B------:R-:W-:Y:S04]  /*ba90*/  BSSY B1, `(.L_x_488) ;  /* 0x0000006000017945 */ /* 0x000fe80003800000 */
[----:B------:R0:W-:Y:S01]  /*baa0*/  @!P5 STG.E.U8 desc[UR36][R8.64+0xc0], R3 ;  /* 0x0000c0030800d986 */ /* 0x0001e2000c101124 */
[----:B------:R-:W-:Y:S05]  /*bab0*/  @P6 BRA `(.L_x_489) ;  /* 0x00000000000c6947 */ /* 0x000fea0003800000 */
[----:B------:R-:W0:Y:S02]  /*bac0*/  LDG.E.U8 R16, desc[UR36][R156.64+0xc1] ;  /* 0x0000c1249c107981 */ /* 0x000e24000c1e1100 */
[----:B0-----:R-:W-:-:S05]  /*bad0*/  PRMT R3, R16, 0x8880, RZ ;  /* 0x0000888010037816 */ /* 0x001fca00000000ff */
[----:B------:R-:W-:-:S07]  /*bae0*/  IMAD R2, R3, R18, RZ ;  /* 0x0000001203027224 */ /* 0x000fce00078e02ff */
.L_x_489:
[----:B------:R-:W-:Y:S05]  /*baf0*/  BSYNC B1 ;  /* 0x0000000000017941 */ /* 0x000fea0003800000 */
.L_x_488:
[----:B------:R-:W-:Y:S01]  /*bb00*/  @!P6 IMAD R123, R123, R17, R2 ;  /* 0x000000117b7be224 */ /* 0x000fe200078e0202 */
[----:B------:R-:W-:Y:S04]  /*bb10*/  BSSY B1, `(.L_x_490) ;  /* 0x0000006000017945 */ /* 0x000fe80003800000 */
[----:B------:R0:W-:Y:S01]  /*bb20*/  @!P6 STG.E.U8 desc[UR36][R8.64+0xc1], R123 ;  /* 0x0000c17b0800e986 */ /* 0x0001e2000c101124 */
[----:B------:R-:W-:Y:S05]  /*bb30*/  @P1 BRA `(.L_x_491) ;  /* 0x00000000000c1947 */ /* 0x000fea0003800000 */
[----:B------:R-:W0:Y:S02]  /*bb40*/  LDG.E.U8 R16, desc[UR36][R14.64+0xc8] ;  /* 0x0000c8240e107981 */ /* 0x000e24000c1e1100 */
[----:B0-----:R-:W-:-:S05]  /*bb50*/  PRMT R3, R16, 0x8880, RZ ;  /* 0x0000888010037816 */ /* 0x001fca00000000ff */
[----:B------:R-:W-:-:S07]  /*bb60*/  IMAD R2, R3, R18, RZ ;  /* 0x0000001203027224 */ /* 0x000fce00078e02ff */
.L_x_491:
[----:B------:R-:W-:Y:S05]  /*bb70*/  BSYNC B1 ;  /* 0x0000000000017941 */ /* 0x000fea0003800000 */
.L_x_490:
        /* <DEDUP_REMOVED lines=12> */
.L_x_493:
[----:B------:R-:W-:Y:S05]  /*bc40*/  BSYNC B1 ;  /* 0x0000000000017941 */ /* 0x000fea0003800000 */
.L_x_492:
[----:B------:R-:W-:Y:S01]  /*bc50*/  @!P4 IMAD R125, R125, R17, R2 ;  /* 0x000000117d7dc224 */ /* 0x000fe200078e0202 */
[----:B------:R-:W-:Y:S04]  /*bc60*/  BSSY B1, `(.L_x_494) ;  /* 0x0000006000017945 */ /* 0x000fe80003800000 */
[----:B------:R0:W-:Y:S01]  /*bc70*/  @!P4 STG.E.U8 desc[UR36][R6.64+0xc9], R125 ;  /* 0x0000c97d0600c986 */ /* 0x0001e2000c101124 */
[----:B------:R-:W-:Y:S05]  /*bc80*/  @P3 BRA `(.L_x_495) ;  /* 0x00000000000c3947 */ /* 0x000fea0003800000 */
[----:B------:R-:W0:Y:S02]  /*bc90*/  LDG.E.U8 R16, desc[UR36][R156.64+0xc8] ;  /* 0x0000c8249c107981 */ /* 0x000e24000c1e1100 */
[----:B0-----:R-:W-:-:S05]  /*bca0*/  PRMT R3, R16, 0x8880, RZ ;  /* 0x0000888010037816 */ /* 0x001fca00000000ff */
[----:B------:R-:W-:-:S07]  /*bcb0*/  IMAD R2, R3, R18, RZ ;  /* 0x0000001203027224 */ /* 0x000fce00078e02ff */
.L_x_495:
[----:B------:R-:W-:Y:S05]  /*bcc0*/  BSYNC B1 ;  /* 0x0000000000017941 */ /* 0x000fea0003800000 */
.L_x_494:
[----:B0-----:R-:W-:Y:S01]  /*bcd0*/  @!P3 IMAD R3, R126, R17, R2 ;  /* 0x000000117e03b224 */ /* 0x001fe200078e0202 */
[----:B------:R-:W-:Y:S04]  /*bce0*/  BSSY B1, `(.L_x_496) ;  /* 0x0000006000017945 */ /* 0x000fe80003800000 */
[----:B------:R0:W-:Y:S01]  /*bcf0*/  @!P3 STG.E.U8 desc[UR36][R8.64+0xc8], R3 ;  /* 0x0000c8030800b986 */ /* 0x0001e2000c101124 */
[----:B------:R-:W-:Y:S05]  /*bd00*/  @P5 BRA `(.L_x_497) ;  /* 0x00000000000c5947 */ /* 0x000fea0003800000 */
[----:B------:R-:W0:Y:S02]  /*bd10*/  LDG.E.U8 R16, desc[UR36][R156.64+0xc9] ;  /* 0x0000c9249c107981 */ /* 0x000e24000c1e1100 */
[----:B0-----:R-:W-:-:S05]  /*bd20*/  PRMT R3, R16, 0x8880, RZ ;  /* 0x0000888010037816 */ /* 0x001fca00000000ff */
[----:B------:R-:W-:-:S07]  /*bd30*/  IMAD R2, R3, R18, RZ ;  /* 0x0000001203027224 */ /* 0x000fce00078e02ff */
.L_x_497:
[----:B------:R-:W-:Y:S05]  /*bd40*/  BSYNC B1 ;  /* 0x0000000000017941 */ /* 0x000fea0003800000 */
.L_x_496:
[----:B------:R-:W-:Y:S01]  /*bd50*/  @!P5 IMAD R127, R127, R17, R2 ;  /* 0x000000117f7fd224 */ /* 0x000fe200078e0202 */
[----:B------:R-:W-:Y:S04]  /*bd60*/  BSSY B1, `(.L_x_498) ;  /* 0x0000006000017945 */ /* 0x000fe80003800000 */
[----:B------:R0:W-:Y:S01]  /*bd70*/  @!P5 STG.E.U8 desc[UR36][R8.64+0xc9], R127 ;  /* 0x0000c97f0800d986 */ /* 0x0001e2000c101124 */
[----:B------:R-:W-:Y:S05]  /*bd80*/  @P6 BRA `(.L_x_499) ;  /* 0x00000000000c6947 */ /* 0x000fea0003800000 */
[----:B------:R-:W0:Y:S02]  /*bd90*/  LDG.E.U8 R16, desc[UR36][R14.64+0xd0] ;  /* 0x0000d0240e107981 */ /* 0x000e24000c1e1100 */
[----:B0-----:R-:W-:-:S05]  /*bda0*/  PRMT R3, R16, 0x8880, RZ ;  /* 0x0000888010037816 */ /* 0x001fca00000000ff */
[----:B------:R-:W-:-:S07]  /*bdb0*/  IMAD R2, R3, R18, RZ ;  /* 0x0000001203027224 */ /* 0x000fce00078e02ff */
.L_x_499:
[----:B------:R-:W-:Y:S05]  /*bdc0*/  BSYNC B1 ;  /* 0x0000000000017941 */ /* 0x000fea0003800000 */
.L_x_498:
[----:B0-----:R-:W-:Y:S01]  /*bdd0*/  @!P6 IMAD R3, R128, R17, R2 ;  /* 0x000000118003e224 */ /* 0x001fe200078e0202 */
[----:B------:R-:W-:Y:S04]  /*bde0*/  BSSY B1, `(.L_x_500) ;  /* 0x0000006000017945 */ /* 0x000fe80003800000 */
[----:B------:R0:W-:Y:S01]  /*bdf0*/  @!P6 STG.E.U8 desc[UR36][R6.64+0xd0], R3 ;  /* 0x0000d0030600e986 */ /* 0x0001e2000c101124 */
[----:B------:R-:W-:Y:S05]  /*be00*/  @P1 BRA `(.L_x_501) ;  /* 0x00000000000c1947 */ /* 0x000fea0003800000 */
[----:B------:R-:W0:Y:S02]  /*be10*/  LDG.E.U8 R16, desc[UR36][R14.64+0xd1] ;  /* 0x0000d1240e107981 */ /* 0x000e24000c1e1100 */
[----:B0-----:R-:W-:-:S05]  /*be20*/  PRMT R3, R16, 0x8880, RZ ;  /* 0x0000888010037816 */ /* 0x001fca00000000ff */
[----:B------:R-:W-:-:S07]  /*be30*/  IMAD R2, R3, R18, RZ ;  /* 0x0000001203027224 */ /* 0x000fce00078e02ff */
.L_x_501:
[----:B------:R-:W-:Y:S05]  /*be40*/  BSYNC B1 ;  /* 0x0000000000017941 */ /* 0x000fea0003800000 */
.L_x_500:
        /* <DEDUP_REMOVED lines=12> */
.L_x_503:
[----:B------:R-:W-:Y:S05]  /*bf10*/  BSYNC B1 ;  /* 0x0000000000017941 */ /* 0x000fea0003800000 */
.L_x_502:
[----:B0-----:R-:W-:Y:S01]  /*bf20*/  @!P4 IMAD R3, R130, R17, R2 ;  /* 0x000000118203c224 */ /* 0x001fe200078e0202 */
[----:B------:R-:W-:Y:S04]  /*bf30*/  BSSY B1, `(.L_x_504) ;  /* 0x0000006000017945 */ /* 0x000fe80003800000 */
[----:B------:R0:W-:Y:S01]  /*bf40*/  @!P4 STG.E.U8 desc[UR36][R8.64+0xd0], R3 ;  /* 0x0000d0030800c986 */ /* 0x0001e2000c101124 */
[----:B------:R-:W-:Y:S05]  /*bf50*/  @P3 BRA `(.L_x_505) ;  /* 0x00000000000c3947 */ /* 0x000fea0003800000 */
[----:B------:R-:W0:Y:S02]  /*bf60*/  LDG.E.U8 R16, desc[UR36][R156.64+0xd1] ;  /* 0x0000d1249c107981 */ /* 0x000e24000c1e1100 */
[----:B0-----:R-:W-:-:S05]  /*bf70*/  PRMT R3, R16, 0x8880, RZ ;  /* 0x0000888010037816 */ /* 0x001fca00000000ff */
[----:B------:R-:W-:-:S07]  /*bf80*/  IMAD R2, R3, R18, RZ ;  /* 0x0000001203027224 */ /* 0x000fce00078e02ff */
.L_x_505:
[----:B------:R-:W-:Y:S05]  /*bf90*/  BSYNC B1 ;  /* 0x0000000000017941 */ /* 0x000fea0003800000 */
.L_x_504:
[----:B------:R-:W-:Y:S01]  /*bfa0*/  @!P3 IMAD R131, R131, R17, R2 ;  /* 0x000000118383b224 */ /* 0x000fe200078e0202 */
[----:B------:R-:W-:Y:S04]  /*bfb0*/  BSSY B1, `(.L_x_506) ;  /* 0x0000006000017945 */ /* 0x000fe80003800000 */
[----:B------:R0:W-:Y:S01]  /*bfc0*/  @!P3 STG.E.U8 desc[UR36][R8.64+0xd1], R131 ;  /* 0x0000d1830800b986 */ /* 0x0001e2000c101124 */
[----:B------:R-:W-:Y:S05]  /*bfd0*/  @P5 BRA `(.L_x_507) ;  /* 0x00000000000c5947 */ /* 0x000fea0003800000 */
[----:B------:R-:W0:Y:S02]  /*bfe0*/  LDG.E.U8 R16, desc[UR36][R14.64+0xd8] ;  /* 0x0000d8240e107981 */ /* 0x000e24000c1e1100 */
[----:B0-----:R-:W-:-:S05]  /*bff0*/  PRMT R3, R16, 0x8880, RZ ;  /* 0x0000888010037816 */ /* 0x001fca00000000ff */
[----:B------:R-:W-:-:S07]  /*c000*/  IMAD R2, R3, R18, RZ ;  /* 0x0000001203027224 */ /* 0x000fce00078e02ff */
.L_x_507:
[----:B------:R-:W-:Y:S05]  /*c010*/  BSYNC B1 ;  /* 0x0000000000017941 */ /* 0x000fea0003800000 */
.L_x_506:
[----:B0-----:R-:W-:Y:S01]  /*c020*/  @!P5 IMAD R3, R132, R17, R2 ;  /* 0x000000118403d224 */ /* 0x001fe200078e0202 */
[----:B------:R-:W-:Y:S04]  /*c030*/  BSSY B1, `(.L_x_508) ;  /* 0x0000006000017945 */ /* 0x000fe80003800000 */
[----:B------:R0:W-:Y:S01]  /*c040*/  @!P5 STG.E.U8 desc[UR36][R6.64+0xd8], R3 ;  /* 0x0000d8030600d986 */ /* 0x0001e2000c101124 */
[----:B------:R-:W-:Y:S05]  /*c050*/  @P6 BRA `(.L_x_509) ;  /* 0x00000000000c6947 */ /* 0x000fea0003800000 */
[----:B------:R-:W0:Y:S02]  /*c060*/  LDG.E.U8 R16, desc[UR36][R14.64+0xd9] ;  /* 0x0000d9240e107981 */ /* 0x000e24000c1e1100 */
[----:B0-----:R-:W-:-:S05]  /*c070*/  PRMT R3, R16, 0x8880, RZ ;  /* 0x0000888010037816 */ /* 0x001fca00000000ff */
[----:B------:R-:W-:-:S07]  /*c080*/  IMAD R2, R3, R18, RZ ;  /* 0x0000001203027224 */ /* 0x000fce00078e02ff */
.L_x_509:
[----:B------:R-:W-:Y:S05]  /*c090*/  BSYNC B1 ;  /* 0x0000000000017941 */ /* 0x000fea0003800000 */
.L_x_508:
[----:B------:R-:W-:Y:S01]  /*c0a0*/  @!P6 IMAD R133, R133, R17, R2 ;  /* 0x000000118585e224 */ /* 0x000fe200078e0202 */
[----:B------:R-:W-:Y:S04]  /*c0b0*/  BSSY B1, `(.L_x_510) ;  /* 0x0000006000017945 */ /* 0x000fe80003800000 */
[----:B------:R0:W-:Y:S01]  /*c0c0*/  @!P6 STG.E.U8 desc[UR36][R6.64+0xd9], R133 ;  /* 0x0000d9850600e986 */ /* 0x0001e2000c101124 */
[----:B------:R-:W-:Y:S05]  /*c0d0*/  @P1 BRA `(.L_x_511) ;  /* 0x00000000000c1947 */ /* 0x000fea0003800000 */
[----:B------:R-:W0:Y:S02]  /*c0e0*/  LDG.E.U8 R16, desc[UR36][R156.64+0xd8] ;  /* 0x0000d8249c107981 */ /* 0x000e24000c1e1100 */
[----:B0-----:R-:W-:-:S05]  /*c0f0*/  PRMT R3, R16, 0x8880, RZ ;  /* 0x0000888010037816 */ /* 0x001fca00000000ff */
[----:B------:R-:W-:-:S07]  /*c100*/  IMAD R2, R3, R18, RZ ;  /* 0x0000001203027224 */ /* 0x000fce00078e02ff */
.L_x_511:
[----:B------:R-:W-:Y:S05]  /*c110*/  BSYNC B1 ;  /* 0x0000000000017941 */ /* 0x000fea0003800000 */
.L_x_510:
        /* <DEDUP_REMOVED lines=12> */
.L_x_513:
[----:B------:R-:W-:Y:S05]  /*c1e0*/  BSYNC B1 ;  /* 0x0000000000017941 */ /* 0x000fea0003800000 */
.L_x_512:
[----:B------:R-:W-:Y:S01]  /*c1f0*/  @!P4 IMAD R135, R135, R17, R2 ;  /* 0x000000118787c224 */ /* 0x000fe200078e0202 */
[----:B------:R-:W-:Y:S04]  /*c200*/  BSSY B1, `(.L_x_514) ;  /* 0x0000006000017945 */ /* 0x000fe80003800000 */
[----:B------:R0:W-:Y:S01]  /*c210*/  @!P4 STG.E.U8 desc[UR36][R8.64+0xd9], R135 ;  /* 0x0000d9870800c986 */ /* 0x0001e2000c101124 */
[----:B------:R-:W-:Y:S05]  /*c220*/  @P3 BRA `(.L_x_515) ;  /* 0x00000000000c3947 */ /* 0x000fea0003800000 */
[----:B------:R-:W0:Y:S02]  /*c230*/  LDG.E.U8 R16, desc[UR36][R14.64+0xe0] ;  /* 0x0000e0240e107981 */ /* 0x000e24000c1e1100 */
[----:B0-----:R-:W-:-:S05]  /*c240*/  PRMT R3, R16, 0x8880, RZ ;  /* 0x0000888010037816 */ /* 0x001fca00000000ff */
[----:B------:R-:W-:-:S07]  /*c250*/  IMAD R2, R3, R18, RZ ;  /* 0x0000001203027224 */ /* 0x000fce00078e02ff */
.L_x_515:
[----:B------:R-:W-:Y:S05]  /*c260*/  BSYNC B1 ;  /* 0x0000000000017941 */ /* 0x000fea0003800000 */
.L_x_514:
[----:B0-----:R-:W-:Y:S01]  /*c270*/  @!P3 IMAD R3, R136, R17, R2 ;  /* 0x000000118803b224 */ /* 0x001fe200078e0202 */
[----:B------:R-:W-:Y:S04]  /*c280*/  BSSY B1, `(.L_x_516) ;  /* 0x0000006000017945 */ /* 0x000fe80003800000 */
[----:B------:R0:W-:Y:S01]  /*c290*/  @!P3 STG.E.U8 desc[UR36][R6.64+0xe0], R3 ;  /* 0x0000e0030600b986 */ /* 0x0001e2000c101124 */
[----:B------:R-:W-:Y:S05]  /*c2a0*/  @P5 BRA `(.L_x_517) ;  /* 0x00000000000c5947 */ /* 0x000fea0003800000 */
[----:B------:R-:W0:Y:S02]  /*c2b0*/  LDG.E.U8 R16, desc[UR36][R14.64+0xe1] ;  /* 0x0000e1240e107981 */ /* 0x000e24000c1e1100 */
[----:B0-----:R-:W-:-:S05]  /*c2c0*/  PRMT R3, R16, 0x8880, RZ ;  /* 0x0000888010037816 */ /* 0x001fca00000000ff */
[----:B------:R-:W-:-:S07]  /*c2d0*/  IMAD R2, R3, R18, RZ ;  /* 0x0000001203027224 */ /* 0x000fce00078e02ff */
.L_x_517:
[----:B------:R-:W-:Y:S05]  /*c2e0*/  BSYNC B1 ;  /* 0x0000000000017941 */ /* 0x000fea0003800000 */
.L_x_516:
[----:B------:R-:W-:Y:S01]  /*c2f0*/  @!P5 IMAD R137, R137, R17, R2 ;  /* 0x000000118989d224 */ /* 0x000fe200078e0202 */
[----:B------:R-:W-:Y:S04]  /*c300*/  BSSY B1, `(.L_x_518) ;  /* 0x0000006000017945 */ /* 0x000fe80003800000 */
[----:B------:R0:W-:Y:S01]  /*c310*/  @!P5 STG.E.U8 desc[UR36][R6.64+0xe1], R137 ;  /* 0x0000e1890600d986 */ /* 0x0001e2000c101124 */
[----:B------:R-:W-:Y:S05]  /*c320*/  @P6 BRA `(.L_x_519) ;  /* 0x00000000000c6947 */ /* 0x000fea0003800000 */
[----:B------:R-:W0:Y:S02]  /*c330*/  LDG.E.U8 R16, desc[UR36][R156.64+0xe0] ;  /* 0x0000e0249c107981 */ /* 0x000e24000c1e1100 */
[----:B0-----:R-:W-:-:S05]  /*c340*/  PRMT R3, R16, 0x8880, RZ ;  /* 0x0000888010037816 */ /* 0x001fca00000000ff */
[----:B------:R-:W-:-:S07]  /*c350*/  IMAD R2, R3, R18, RZ ;  /* 0x0000001203027224 */ /* 0x000fce00078e02ff */
.L_x_519:
[----:B------:R-:W-:Y:S05]  /*c360*/  BSYNC B1 ;  /* 0x0000000000017941 */ /* 0x000fea0003800000 */
.L_x_518:
[----:B0-----:R-:W-:Y:S01]  /*c370*/  @!P6 IMAD R3, R138, R17, R2 ;  /* 0x000000118a03e224 */ /* 0x001fe200078e0202 */
[----:B------:R-:W-:Y:S04]  /*c380*/  BSSY B1, `(.L_x_520) ;  /* 0x0000006000017945 */ /* 0x000fe80003800000 */
[----:B------:R0:W-:Y:S01]  /*c390*/  @!P6 STG.E.U8 desc[UR36][R8.64+0xe0], R3 ;  /* 0x0000e0030800e986 */ /* 0x0001e2000c101124 */
[----:B------:R-:W-:Y:S05]  /*c3a0*/  @P1 BRA `(.L_x_521) ;  /* 0x00000000000c1947 */ /* 0x000fea0003800000 */
[----:B------:R-:W0:Y:S02]  /*c3b0*/  LDG.E.U8 R16, desc[UR36][R156.64+0xe1] ;  /* 0x0000e1249c107981 */ /* 0x000e24000c1e1100 */
[----:B0-----:R-:W-:-:S05]  /*c3c0*/  PRMT R3, R16, 0x8880, RZ ;  /* 0x0000888010037816 */ /* 0x001fca00000000ff */
[----:B------:R-:W-:-:S07]  /*c3d0*/  IMAD R2, R3, R18, RZ ;  /* 0x0000001203027224 */ /* 0x000fce00078e02ff */
.L_x_521:
[----:B------:R-:W-:Y:S05]  /*c3e0*/  BSYNC B1 ;  /* 0x0000000000017941 */ /* 0x000fea0003800000 */
.L_x_520:
        /* <DEDUP_REMOVED lines=12> */
.L_x_523:
[----:B------:R-:W-:Y:S05]  /*c4b0*/  BSYNC B1 ;  /* 0x0000000000017941 */ /* 0x000fea0003800000 */
.L_x_522:
[----:B0-----:R-:W-:Y:S01]  /*c4c0*/  @!P5 IMAD R3, R140, R17, R2 ;  /* 0x000000118c03d224 */ /* 0x001fe200078e0202 */
[----:B------:R-:W-:Y:S04]  /*c4d0*/  BSSY B1, `(.L_x_524) ;  /* 0x0000006000017945 */ /* 0x000fe80003800000 */
[----:B------:R0:W-:Y:S01]  /*c4e0*/  @!P5 STG.E.U8 desc[UR36][R6.64+0xe8], R3 ;  /* 0x0000e8030600d986 */ /* 0x0001e2000c101124 */
[----:B------:R-:W-:Y:S05]  /*c4f0*/  @P3 BRA `(.L_x_525) ;  /* 0x00000000000c3947 */ /* 0x000fea0003800000 */
[----:B------:R-:W0:Y:S02]  /*c500*/  LDG.E.U8 R16, desc[UR36][R14.64+0xe9] ;  /* 0x0000e9240e107981 */ /* 0x000e24000c1e1100 */
[----:B0-----:R-:W-:-:S05]  /*c510*/  PRMT R3, R16, 0x8880, RZ ;  /* 0x0000888010037816 */ /* 0x001fca00000000ff */
[----:B------:R-:W-:-:S07]  /*c520*/  IMAD R2, R3, R18, RZ ;  /* 0x0000001203027224 */ /* 0x000fce00078e02ff */
.L_x_525:
[----:B------:R-:W-:Y:S05]  /*c530*/  BSYNC B1 ;  /* 0x0000000000017941 */ /* 0x000fea0003800000 */
.L_x_524:
[----:B------:R-:W-:Y:S01]  /*c540*/  @!P3 IMAD R141, R141, R17, R2 ;  /* 0x000000118d8db224 */ /* 0x000fe200078e0202 */
[----:B------:R-:W-:Y:S04]  /*c550*/  BSSY B1, `(.L_x_526) ;  /* 0x0000006000017945 */ /* 0x000fe80003800000 */
[----:B------:R0:W-:Y:S01]  /*c560*/  @!P3 STG.E.U8 desc[UR36][R6.64+0xe9], R141 ;  /* 0x0000e98d0600b986 */ /* 0x0001e2000c101124 */
[----:B------:R-:W-:Y:S05]  /*c570*/  @P1 BRA `(.L_x_527) ;  /* 0x00000000000c1947 */ /* 0x000fea0003800000 */
[----:B------:R-:W0:Y:S02]  /*c580*/  LDG.E.U8 R16, desc[UR36][R156.64+0xe8] ;  /* 0x0000e8249c107981 */ /* 0x000e24000c1e1100 */
[----:B0-----:R-:W-:-:S05]  /*c590*/  PRMT R3, R16, 0x8880, RZ ;  /* 0x0000888010037816 */ /* 0x001fca00000000ff */
[----:B------:R-:W-:-:S07]  /*c5a0*/  IMAD R2, R3, R18, RZ ;  /* 0x0000001203027224 */ /* 0x000fce00078e02ff */
.L_x_527:
[----:B------:R-:W-:Y:S05]  /*c5b0*/  BSYNC B1 ;  /* 0x0000000000017941 */ /* 0x000fea0003800000 */
.L_x_526:
[----:B0-----:R-:W-:Y:S01]  /*c5c0*/  @!P1 IMAD R3, R142, R17, R2 ;  /* 0x000000118e039224 */ /* 0x001fe200078e0202 */
[----:B------:R-:W-:Y:S04]  /*c5d0*/  BSSY B1, `(.L_x_528) ;  /* 0x0000006000017945 */ /* 0x000fe80003800000 */
[----:B------:R0:W-:Y:S01]  /*c5e0*/  @!P1 STG.E.U8 desc[UR36][R8.64+0xe8], R3 ;  /* 0x0000e80308009986 */ /* 0x0001e2000c101124 */
[----:B------:R-:W-:Y:S05]  /*c5f0*/  @P6 BRA `(.L_x_529) ;  /* 0x00000000000c6947 */ /* 0x000fea0003800000 */
[----:B------:R-:W0:Y:S02]  /*c600*/  LDG.E.U8 R16, desc[UR36][R156.64+0xe9] ;  /* 0x0000e9249c107981 */ /* 0x000e24000c1e1100 */
[----:B0-----:R-:W-:-:S05]  /*c610*/  PRMT R3, R16, 0x8880, RZ ;  /* 0x0000888010037816 */ /* 0x001fca00000000ff */
[----:B------:R-:W-:-:S07]  /*c620*/  IMAD R2, R3, R18, RZ ;  /* 0x0000001203027224 */ /* 0x000fce00078e02ff */
.L_x_529:
[----:B------:R-:W-:Y:S05]  /*c630*/  BSYNC B1 ;  /* 0x0000000000017941 */ /* 0x000fea0003800000 */
.L_x_528:
[----:B------:R-:W-:Y:S01]  /*c640*/  @!P6 IMAD R143, R143, R17, R2 ;  /* 0x000000118f8fe224 */ /* 0x000fe200078e0202 */
[----:B------:R-:W-:Y:S04]  /*c650*/  BSSY B1, `(.L_x_530) ;  /* 0x0000006000017945 */ /* 0x000fe80003800000 */
[----:B------:R0:W-:Y:S01]  /*c660*/  @!P6 STG.E.U8 desc[UR36][R8.64+0xe9], R143 ;  /* 0x0000e98f0800e986 */ /* 0x0001e2000c101124 */
[----:B------:R-:W-:Y:S05]  /*c670*/  @P4 BRA `(.L_x_531) ;  /* 0x00000000000c4947 */ /* 0x000fea0003800000 */
[----:B------:R-:W0:Y:S02]  /*c680*/  LDG.E.U8 R16, desc[UR36][R14.64+0xf0] ;  /* 0x0000f0240e107981 */ /* 0x000e24000c1e1100 */
[----:B0-----:R-:W-:-:S05]  /*c690*/  PRMT R3, R16, 0x8880, RZ ;  /* 0x0000888010037816 */ /* 0x001fca00000000ff */
[----:B------:R-:W-:-:S07]  /*c6a0*/  IMAD R2, R3, R18, RZ ;  /* 0x0000001203027224 */ /* 0x000fce00078e02ff */
.L_x_531:
[----:B------:R-:W-:Y:S05]  /*c6b0*/  BSYNC B1 ;  /* 0x0000000000017941 */ /* 0x000fea0003800000 */
.L_x_530:
[----:B------:R-:W-:Y:S01]  /*c6c0*/  ISETP.LT.OR P3, PT, R0, 0xf2, !P2 ;  /* 0x000000f20000780c */ /* 0x000fe20005761670 */
[----:B0-----:R-:W-:Y:S01]  /*c6d0*/  @!P4 IMAD R3, R144, R17, R2 ;  /* 0x000000119003c224 */ /* 0x001fe200078e0202 */
[----:B------:R-:W-:Y:S01]  /*c6e0*/  BSSY B1, `(.L_x_532) ;  /* 0x000000b000017945 */ /* 0x000fe20003800000 */
[C---:B------:R-:W-:Y:S02]  /*c6f0*/  ISETP.LT.OR P1, PT, R0.reuse, 0xf1, !P0 ;  /* 0x000000f10000780c */ /* 0x040fe40004721670 */
[C---:B------:R-:W-:Y:S01]  /*c700*/  ISETP.LT.OR P5, PT, R0.reuse, 0xf2, !P0 ;  /* 0x000000f20000780c */ /* 0x040fe200047a1670 */
[----:B------:R0:W-:Y:S01]  /*c710*/  @!P4 STG.E.U8 desc[UR36][R6.64+0xf0], R3 ;  /* 0x0000f0030600c986 */ /* 0x0001e2000c101124 */
[C---:B------:R-:W-:Y:S02]  /*c720*/  ISETP.LT.OR P4, PT, R0.reuse, 0xf9, !P2 ;  /* 0x000000f90000780c */ /* 0x040fe40005781670 */
[C---:B------:R-:W-:Y:S02]  /*c730*/  ISETP.LT.OR P2, PT, R0.reuse, 0xfa, !P2 ;  /* 0x000000fa0000780c */ /* 0x040fe40005741670 */
[----:B------:R-:W-:-:S02]  /*c740*/  ISETP.LT.OR P6, PT, R0, 0xf9, !P0 ;  /* 0x000000f90000780c */ /* 0x000fc400047c1670 */
[----:B------:R-:W-:Y:S11]  /*c750*/  @P3 BRA `(.L_x_533) ;  /* 0x00000000000c3947 */ /* 0x000ff60003800000 */
[----:B------:R-:W0:Y:S02]  /*c760*/  LDG.E.U8 R16, desc[UR36][R14.64+0xf1] ;  /* 0x0000f1240e107981 */ /* 0x000e24000c1e1100 */
[----:B0-----:R-:W-:-:S05]  /*c770*/  PRMT R3, R16, 0x8880, RZ ;  /* 0x0000888010037816 */ /* 0x001fca00000000ff */
[----:B------:R-:W-:-:S07]  /*c780*/  IMAD R2, R3, R18, RZ ;  /* 0x0000001203027224 */ /* 0x000fce00078e02ff */
.L_x_533:
[----:B------:R-:W-:Y:S05]  /*c790*/  BSYNC B1 ;  /* 0x0000000000017941 */ /* 0x000fea0003800000 */
.L_x_532:
[----:B------:R-:W-:Y:S01]  /*c7a0*/  @!P3 IMAD R145, R145, R17, R2 ;  /* 0x000000119191b224 */ /* 0x000fe200078e0202 */
[----:B------:R-:W-:Y:S04]  /*c7b0*/  BSSY B1, `(.L_x_534) ;  /* 0x0000006000017945 */ /* 0x000fe80003800000 */
[----:B------:R0:W-:Y:S01]  /*c7c0*/  @!P3 STG.E.U8 desc[UR36][R6.64+0xf1], R145 ;  /* 0x0000f1910600b986 */ /* 0x0001e2000c101124 */
[----:B------:R-:W-:Y:S05]  /*c7d0*/  @P1 BRA `(.L_x_535) ;  /* 0x00000000000c1947 */ /* 0x000fea0003800000 */
[----:B------:R-:W0:Y:S02]  /*c7e0*/  LDG.E.U8 R16, desc[UR36][R156.64+0xf0] ;  /* 0x0000f0249c107981 */ /* 0x000e24000c1e1100 */
[----:B0-----:R-:W-:-:S05]  /*c7f0*/  PRMT R3, R16, 0x8880, RZ ;  /* 0x0000888010037816 */ /* 0x001fca00000000ff */
[----:B------:R-:W-:-:S07]  /*c800*/  IMAD R2, R3, R18, RZ ;  /* 0x0000001203027224 */ /* 0x000fce00078e02ff */
.L_x_535:
[----:B------:R-:W-:Y:S05]  /*c810*/  BSYNC B1 ;  /* 0x0000000000017941 */ /* 0x000fea0003800000 */
.L_x_534:
[----:B0-----:R-:W-:Y:S01]  /*c820*/  @!P1 IMAD R3, R146, R17, R2 ;  /* 0x0000001192039224 */ /* 0x001fe200078e0202 */
[----:B------:R-:W-:Y:S04]  /*c830*/  BSSY B1, `(.L_x_536) ;  /* 0x0000006000017945 */ /* 0x000fe80003800000 */
[----:B------:R0:W-:Y:S01]  /*c840*/  @!P1 STG.E.U8 desc[UR36][R8.64+0xf0], R3 ;  /* 0x0000f00308009986 */ /* 0x0001e2000c101124 */
[----:B------:R-:W-:Y:S05]  /*c850*/  @P5 BRA `(.L_x_537) ;  /* 0x00000000000c5947 */ /* 0x000fea0003800000 */
[----:B------:R-:W0:Y:S02]  /*c860*/  LDG.E.U8 R16, desc[UR36][R156.64+0xf1] ;  /* 0x0000f1249c107981 */ /* 0x000e24000c1e1100 */
[----:B0-----:R-:W-:-:S05]  /*c870*/  PRMT R3, R16, 0x8880, RZ ;  /* 0x0000888010037816 */ /* 0x001fca00000000ff */
[----:B------:R-:W-:-:S07]  /*c880*/  IMAD R2, R3, R18, RZ ;  /* 0x0000001203027224 */ /* 0x000fce00078e02ff */
.L_x_537:
[----:B------:R-:W-:Y:S05]  /*c890*/  BSYNC B1 ;  /* 0x0000000000017941 */ /* 0x000fea0003800000 */
.L_x_536:
[----:B------:R-:W-:Y:S01]  /*c8a0*/  @!P5 IMAD R147, R147, R17, R2 ;  /* 0x000000119393d224 */ /* 0x000fe200078e0202 */
[----:B------:R-:W-:Y:S04]  /*c8b0*/  BSSY B1, `(.L_x_538) ;  /* 0x0000006000017945 */ /* 0x000fe80003800000 */
[----:B------:R0:W-:Y:S01]  /*c8c0*/  @!P5 STG.E.U8 desc[UR36][R8.64+0xf1], R147 ;  /* 0x0000f1930800d986 */ /* 0x0001e2000c101124 */
[----:B------:R-:W-:Y:S05]  /*c8d0*/  @P4 BRA `(.L_x_539) ;  /* 0x00000000000c4947 */ /* 0x000fea0003800000 */
[----:B------:R-:W0:Y:S02]  /*c8e0*/  LDG.E.U8 R16, desc[UR36][R14.64+0xf8] ;  /* 0x0000f8240e107981 */ /* 0x000e24000c1e1100 */
[----:B0-----:R-:W-:-:S05]  /*c8f0*/  PRMT R3, R16, 0x8880, RZ ;  /* 0x0000888010037816 */ /* 0x001fca00000000ff */
[----:B------:R-:W-:-:S07]  /*c900*/  IMAD R2, R3, R18, RZ ;  /* 0x0000001203027224 */ /* 0x000fce00078e02ff */
.L_x_539:
[----:B------:R-:W-:Y:S05]  /*c910*/  BSYNC B1 ;  /* 0x0000000000017941 */ /* 0x000fea0003800000 */
.L_x_538:
[----:B0-----:R-:W-:Y:S01]  /*c920*/  @!P4 IMAD R3, R148, R17, R2 ;  /* 0x000000119403c224 */ /* 0x001fe200078e0202 */
[----:B------:R-:W-:Y:S04]  /*c930*/  BSSY B1, `(.L_x_540) ;  /* 0x0000006000017945 */ /* 0x000fe80003800000 */
[----:B------:R0:W-:Y:S01]  /*c940*/  @!P4 STG.E.U8 desc[UR36][R6.64+0xf8], R3 ;  /* 0x0000f8030600c986 */ /* 0x0001e2000c101124 */
[----:B------:R-:W-:Y:S05]  /*c950*/  @P2 BRA `(.L_x_541) ;  /* 0x00000000000c2947 */ /* 0x000fea0003800000 */
[----:B------:R-:W0:Y:S02]  /*c960*/  LDG.E.U8 R16, desc[UR36][R14.64+0xf9] ;  /* 0x0000f9240e107981 */ /* 0x000e24000c1e1100 */
[----:B0-----:R-:W-:-:S05]  /*c970*/  PRMT R3, R16, 0x8880, RZ ;  /* 0x0000888010037816 */ /* 0x001fca00000000ff */
[----:B------:R-:W-:-:S07]  /*c980*/  IMAD R2, R3, R18, RZ ;  /* 0x0000001203027224 */ /* 0x000fce00078e02ff */
.L_x_541:
[----:B------:R-:W-:Y:S05]  /*c990*/  BSYNC B1 ;  /* 0x0000000000017941 */ /* 0x000fea0003800000 */
.L_x_540:
[----:B------:R-:W-:Y:S01]  /*c9a0*/  @!P2 IMAD R149, R149, R17, R2 ;  /* 0x000000119595a224 */ /* 0x000fe200078e0202 */
[----:B------:R-:W-:Y:S04]  /*c9b0*/  BSSY B1, `(.L_x_542) ;  /* 0x0000006000017945 */ /* 0x000fe80003800000 */
[----:B------:R0:W-:Y:S01]  /*c9c0*/  @!P2 STG.E.U8 desc[UR36][R6.64+0xf9], R149 ;  /* 0x0000f9950600a986 */ /* 0x0001e2000c101124 */
[----:B------:R-:W-:Y:S05]  /*c9d0*/  @P6 BRA `(.L_x_543) ;  /* 0x00000000000c6947 */ /* 0x000fea0003800000 */
[----:B------:R-:W0:Y:S02]  /*c9e0*/  LDG.E.U8 R16, desc[UR36][R156.64+0xf8] ;  /* 0x0000f8249c107981 */ /* 0x000e24000c1e1100 */
[----:B0-----:R-:W-:-:S05]  /*c9f0*/  PRMT R3, R16, 0x8880, RZ ;  /* 0x0000888010037816 */ /* 0x001fca00000000ff */
[----:B------:R-:W-:-:S07]  /*ca00*/  IMAD R2, R3, R18, RZ ;  /* 0x0000001203027224 */ /* 0x000fce00078e02ff */
.L_x_543:
[----:B------:R-:W-:Y:S05]  /*ca10*/  BSYNC B1 ;  /* 0x0000000000017941 */ /* 0x000fea0003800000 */
.L_x_542:
[----:B0-----:R-:W-:Y:S01]  /*ca20*/  @!P6 IMAD R3, R150, R17, R2 ;  /* 0x000000119603e224 */ /* 0x001fe200078e0202 */
[----:B------:R-:W-:Y:S01]  /*ca30*/  ISETP.LT.OR P0, PT, R0, 0xfa, !P0 ;  /* 0x000000fa0000780c */ /* 0x000fe20004701670 */
[----:B------:R-:W-:Y:S03]  /*ca40*/  BSSY B1, `(.L_x_544) ;  /* 0x0000006000017945 */ /* 0x000fe60003800000 */
[----:B------:R0:W-:Y:S09]  /*ca50*/  @!P6 STG.E.U8 desc[UR36][R8.64+0xf8], R3 ;  /* 0x0000f8030800e986 */ /* 0x0001f2000c101124 */
[----:B------:R-:W-:Y:S05]  /*ca60*/  @P0 BRA `(.L_x_545) ;  /* 0x00000000000c0947 */ /* 0x000fea0003800000 */
[----:B------:R-:W0:Y:S02]  /*ca70*/  LDG.E.U8 R16, desc[UR36][R156.64+0xf9] ;  /* 0x0000f9249c107981 */ /* 0x000e24000c1e1100 */
[----:B0-----:R-:W-:-:S05]  /*ca80*/  PRMT R3, R16, 0x8880, RZ ;  /* 0x0000888010037816 */ /* 0x001fca00000000ff */
[----:B------:R-:W-:-:S07]  /*ca90*/  IMAD R2, R3, R18, RZ ;  /* 0x0000001203027224 */ /* 0x000fce00078e02ff */
.L_x_545:
[----:B------:R-:W-:Y:S05]  /*caa0*/  BSYNC B1 ;  /* 0x0000000000017941 */ /* 0x000fea0003800000 */
.L_x_544:
[----:B------:R-:W-:Y:S01]  /*cab0*/  IMAD R151, R151, R17, R2 ;  /* 0x0000001197977224 */ /* 0x000fe200078e0202 */
[----:B------:R-:W-:Y:S06]  /*cac0*/  @P0 BRA `(.L_x_546) ;  /* 0x0000003800180947 */ /* 0x000fec0003800000 */
[----:B------:R0:W-:Y:S01]  /*cad0*/  STG.E.U8 desc[UR36][R8.64+0xf9], R151 ;  /* 0x0000f99708007986 */ /* 0x0001e2000c101124 */
[----:B------:R-:W-:Y:S05]  /*cae0*/  BRA `(.L_x_546) ;  /* 0x0000003800107947 */ /* 0x000fea0003800000 */
.L_x_33:
[----:B------:R-:W2:Y:S04]  /*caf0*/  LDL.LU R2, [R1] ;  /* 0x0000000001027983 */ /* 0x000ea80000300800 */
[----:B------:R-:W3:Y:S04]  /*cb00*/  LDL.LU R3, [R1+0xc] ;  /* 0x00000c0001037983 */ /* 0x000ee80000300800 */
[----:B------:R-:W4:Y:S04]  /*cb10*/  LDL.LU R12, [R1+0x14] ;  /* 0x00001400010c7983 */ /* 0x000f280000300800 */
[----:B------:R-:W5:Y:S04]  /*cb20*/  LDL.LU R13, [R1+0x98] ;  /* 0x00009800010d7983 */ /* 0x000f680000300800 */
        /* <DEDUP_REMOVED lines=61> */
[----:B------:R-:W5:Y:S01]  /*cf00*/  LDL.LU R178, [R1+0x194] ;  /* 0x0001940001b27983 */ /* 0x000f620000300800 */
[----:B------:R-:W-:-:S03]  /*cf10*/  ISETP.GE.AND P0, PT, R154, 0x1, PT ;  /* 0x000000019a00780c */ /* 0x000fc60003f06270 */
[----:B------:R-:W5:Y:S04]  /*cf20*/  LDL.LU R177, [R1+0x198] ;  /* 0x0001980001b17983 */ /* 0x000f680000300800 */
[----:B------:R-:W5:Y:S04]  /*cf30*/  LDL.LU R176, [R1+0x19c] ;  /* 0x00019c0001b07983 */ /* 0x000f680000300800 */
[----:B------:R-:W5:Y:S04]  /*cf40*/  LDL.LU R175, [R1+0x1a0] ;  /* 0x0001a00001af7983 */ /* 0x000f680000300800 */
[----:B------:R-:W5:Y:S01]  /*cf50*/  LDL.LU R174, [R1+0x1a4] ;  /* 0x0001a40001ae7983 */ /* 0x000f620000300800 */
[----:B------:R-:W-:-:S03]  /*cf60*/  ISETP.LT.OR P1, PT, R0, 0x1, !P0 ;  /* 0x000000010000780c */ /* 0x000fc60004721670 */
        /* <DEDUP_REMOVED lines=13> */
[----:B--2---:R-:W-:-:S03]  /*d040*/  @!P1 IMAD R2, R2, R17, RZ ;  /* 0x0000001102029224 */ /* 0x004fc600078e02ff */
[----:B------:R-:W2:Y:S04]  /*d050*/  LDL.LU R160, [R1+0x1dc] ;  /* 0x0001dc0001a07983 */ /* 0x000ea80000300800 */
        /* <DEDUP_REMOVED lines=8> */
[----:B------:R0:W-:Y:S04]  /*d0e0*/  @!P1 STG.E.U8 desc[UR36][R4.64], R2 ;  /* 0x0000000204009986 */ /* 0x0001e8000c101124 */
[----:B0-----:R-:W3:Y:S01]  /*d0f0*/  LDL.LU R2, [R1+0x4] ;  /* 0x0000040001027983 */ /* 0x001ee20000300800 */
[----:B------:R-:W-:-:S02]  /*d100*/  ISETP.LT.OR P1, PT, R0, 0x2, !P0 ;  /* 0x000000020000780c */ /* 0x000fc40004721670 */
[----:B------:R-:W-:-:S11]  /*d110*/  ISETP.GE.AND P2, PT, R154, 0x9, PT ;  /* 0x000000099a00780c */ /* 0x000fd60003f46270 */
[----:B---3--:R-:W-:-:S05]  /*d120*/  @!P1 IMAD R2, R2, R17, RZ ;  /* 0x0000001102029224 */ /* 0x008fca00078e02ff */
[----:B------:R0:W-:Y:S04]  /*d130*/  @!P1 STG.E.U8 desc[UR36][R4.64+0x1], R2 ;  /* 0x0000010204009986 */ /* 0x0001e8000c101124 */
[----:B0-----:R-:W3:Y:S01]  /*d140*/  LDL.LU R2, [R1+0x8] ;  /* 0x0000080001027983 */ /* 0x001ee20000300800 */
[C---:B------:R-:W-:Y:S02]  /*d150*/  ISETP.LT.OR P1, PT, R0.reuse, 0x1, !P2 ;  /* 0x000000010000780c */ /* 0x040fe40005721670 */
[C---:B------:R-:W-:Y:S02]  /*d160*/  ISETP.LT.OR P3, PT, R0.reuse, 0x2, !P2 ;  /* 0x000000020000780c */ /* 0x040fe40005761670 */
[----:B------:R-:W-:-:S09]  /*d170*/  ISETP.LT.OR P4, PT, R0, 0x9, !P0 ;  /* 0x000000090000780c */ /* 0x000fd20004781670 */
[----:B---3--:R-:W-:-:S05]  /*d180*/  @!P1 IMAD R2, R2, R17, RZ ;  /* 0x0000001102029224 */ /* 0x008fca00078e02ff */
[----:B------:R0:W-:Y:S04]  /*d190*/  @!P1 STG.E.U8 desc[UR36][R10.64], R2 ;  /* 0x000000020a009986 */ /* 0x0001e8000c101124 */
[----:B0-----:R-:W3:Y:S01]  /*d1a0*/  LDL.LU R2, [R1+0x10] ;  /* 0x0000100001027983 */ /* 0x001ee20000300800 */
[----:B------:R-:W-:Y:S01]  /*d1b0*/  @!P3 IMAD R3, R3, R17, RZ ;  /* 0x000000110303b224 */ /* 0x000fe200078e02ff */
[C---:B------:R-:W-:Y:S02]  /*d1c0*/  ISETP.LT.OR P1, PT, R0.reuse, 0xa, !P0 ;  /* 0x0000000a0000780c */ /* 0x040fe40004721670 */
[C---:B------:R-:W-:Y:S02]  /*d1d0*/  ISETP.LT.OR P5, PT, R0.reuse, 0x9, !P2 ;  /* 0x000000090000780c */ /* 0x040fe400057a1670 */
[----:B------:R0:W-:Y:S01]  /*d1e0*/  @!P3 STG.E.U8 desc[UR36][R10.64+0x1], R3 ;  /* 0x000001030a00b986 */ /* 0x0001e2000c101124 */
[----:B------:R-:W-:-:S03]  /*d1f0*/  ISETP.LT.OR P6, PT, R0, 0xa, !P2 ;  /* 0x0000000a0000780c */ /* 0x000fc600057c1670 */
[----:B0-----:R-:W5:Y:S01]  /*d200*/  LDL.LU R3, [R1+0x18] ;  /* 0x0000180001037983 */ /* 0x001f620000300800 */
[----:B---3--:R-:W-:-:S05]  /*d210*/  @!P4 IMAD R2, R2, R17, RZ ;  /* 0x000000110202c224 */ /* 0x008fca00078e02ff */
[----:B------:R0:W-:Y:S04]  /*d220*/  @!P4 STG.E.U8 desc[UR36][R4.64+0x8], R2 ;  /* 0x000008020400c986 */ /* 0x0001e8000c101124 */
[----:B0-----:R-:W3:Y:S01]  /*d230*/  LDL.LU R2, [R1+0x1c] ;  /* 0x00001c0001027983 */ /* 0x001ee20000300800 */
[-C--:B----4-:R-:W-:Y:S02]  /*d240*/  @!P1 IMAD R12, R12, R17.reuse, RZ ;  /* 0x000000110c0c9224 */ /* 0x090fe400078e02ff */
[----:B-----5:R-:W-:-:S03]  /*d250*/  @!P5 IMAD R3, R3, R17, RZ ;  /* 0x000000110303d224 */ /* 0x020fc600078e02ff */
[----:B------:R0:W-:Y:S04]  /*d260*/  @!P1 STG.E.U8 desc[UR36][R4.64+0x9], R12 ;  /* 0x0000090c04009986 */ /* 0x0001e8000c101124 */
[----:B------:R1:W-:Y:S04]  /*d270*/  @!P5 STG.E.U8 desc[UR36][R10.64+0x8], R3 ;  /* 0x000008030a00d986 */ /* 0x0003e8000c101124 */
[----:B0-----:R-:W4:Y:S04]  /*d280*/  LDL.LU R12, [R1+0x28] ;  /* 0x00002800010c7983 */ /* 0x001f280000300800 */
[----:B-1----:R-:W5:Y:S01]  /*d290*/  LDL.LU R3, [R1+0x20] ;  /* 0x0000200001037983 */ /* 0x002f620000300800 */
[----:B---3--:R-:W-:-:S05]  /*d2a0*/  @!P6 IMAD R2, R2, R17, RZ ;  /* 0x000000110202e224 */ /* 0x008fca00078e02ff */
[----:B------:R0:W-:Y:S04]  /*d2b0*/  @!P6 STG.E.U8 desc[UR36][R10.64+0x9], R2 ;  /* 0x000009020a00e986 */ /* 0x0001e8000c101124 */
[----:B0-----:R-:W3:Y:S01]  /*d2c0*/  LDL.LU R2, [R1+0x24] ;  /* 0x0000240001027983 */ /* 0x001ee20000300800 */
[C---:B------:R-:W-:Y:S02]  /*d2d0*/  ISETP.LT.OR P3, PT, R0.reuse, 0x11, !P0 ;  /* 0x000000110000780c */ /* 0x040fe40004761670 */
[----:B------:R-:W-:-:S11]  /*d2e0*/  ISETP.LT.OR P4, PT, R0, 0x12, !P0 ;  /* 0x000000120000780c */ /* 0x000fd60004781670 */
[----:B-----5:R-:W-:-:S05]  /*d2f0*/  @!P3 IMAD R3, R3, R17, RZ ;  /* 0x000000110303b224 */ /* 0x020fca00078e02ff */
[----:B------:R0:W-:Y:S04]  /*d300*/  @!P3 STG.E.U8 desc[UR36][R4.64+0x10], R3 ;  /* 0x000010030400b986 */ /* 0x0001e8000c101124 */
[----:B0-----:R-:W5:Y:S01]  /*d310*/  LDL.LU R3, [R1+0x2c] ;  /* 0x00002c0001037983 */ /* 0x001f620000300800 */
[----:B---3--:R-:W-:-:S05]  /*d320*/  @!P4 IMAD R2, R2, R17, RZ ;  /* 0x000000110202c224 */ /* 0x008fca00078e02ff */
[----:B------:R0:W-:Y:S04]  /*d330*/  @!P4 STG.E.U8 desc[UR36][R4.64+0x11], R2 ;  /* 0x000011020400c986 */ /* 0x0001e8000c101124 */
[----:B0-----:R-:W3:Y:S01]  /*d340*/  LDL.LU R2, [R1+0x30] ;  /* 0x0000300001027983 */ /* 0x001ee20000300800 */
[C---:B------:R-:W-:Y:S02]  /*d350*/  ISETP.LT.OR P1, PT, R0.reuse, 0x11, !P2 ;  /* 0x000000110000780c */ /* 0x040fe40005721670 */
[C---:B------:R-:W-:Y:S02]  /*d360*/  ISETP.LT.OR P5, PT, R0.reuse, 0x12, !P2 ;  /* 0x000000120000780c */ /* 0x040fe400057a1670 */
[----:B------:R-:W-:-:S09]  /*d370*/  ISETP.LT.OR P6, PT, R0, 0x19, !P0 ;  /* 0x000000190000780c */ /* 0x000fd200047c1670 */
        /* <DEDUP_REMOVED lines=43> */
[----:B-----5:R-:W-:-:S05]  /*d630*/  @!P6 IMAD R3, R3, R17, RZ ;  /* 0x000000110303e224 */ /* 0x020fca00078e02ff */
[----:B------:R0:W-:Y:S04]  /*d640*/  @!P6 STG.E.U8 desc[UR36][R4.64+0x29], R3 ;  /* 0x000029030400e986 */ /* 0x0001e8000c101124 */
[----:B0-----:R-:W5:Y:S01]  /*d650*/  LDL.LU R3, [R1+0x5c] ;  /* 0x00005c0001037983 */ /* 0x001f620000300800 */
        /* <DEDUP_REMOVED lines=48> */
[----:B------:R-:W-:-:S13]  /*d960*/  ISETP.LT.OR P5, PT, R0, 0x42, !P2 ;  /* 0x000000420000780c */ /* 0x000fda00057a1670 */
[----:B----4-:R-:W-:-:S05]  /*d970*/  @!P5 IMAD R12, R12, R17, RZ ;  /* 0x000000110c0cd224 */ /* 0x010fca00078e02ff */
[----:B------:R-:W-:Y:S01]  /*d980*/  @!P5 STG.E.U8 desc[UR36][R10.64+0x41], R12 ;  /* 0x0000410c0a00d986 */ /* 0x000fe2000c101124 */
[----:B---3--:R-:W-:-:S05]  /*d990*/  @!P4 IMAD R2, R2, R17, RZ ;  /* 0x000000110202c224 */ /* 0x008fca00078e02ff */
[----:B------:R0:W-:Y:S04]  /*d9a0*/  @!P4 STG.E.U8 desc[UR36][R10.64+0x40], R2 ;  /* 0x000040020a00c986 */ /* 0x0001e8000c101124 */
[----:B0-----:R-:W3:Y:S04]  /*d9b0*/  LDL.LU R2, [R1+0x90] ;  /* 0x0000900001027983 */ /* 0x001ee80000300800 */
[----:B------:R-:W4:Y:S01]  /*d9c0*/  LDL.LU R12, [R1+0xac] ;  /* 0x0000ac00010c7983 */ /* 0x000f220000300800 */
[C---:B------:R-:W-:Y:S02]  /*d9d0*/  ISETP.LT.OR P6, PT, R0.reuse, 0x49, !P0 ;  /* 0x000000490000780c */ /* 0x040fe400047c1670 */
[----:B------:R-:W-:-:S02]  /*d9e0*/  ISETP.LT.OR P1, PT, R0, 0x4a, !P0 ;  /* 0x0000004a0000780c */ /* 0x000fc40004721670 */
[C---:B------:R-:W-:Y:S02]  /*d9f0*/  ISETP.LT.OR P3, PT, R0.reuse, 0x49, !P2 ;  /* 0x000000490000780c */ /* 0x040fe40005761670 */
[C---:B------:R-:W-:Y:S02]  /*da00*/  ISETP.LT.OR P4, PT, R0.reuse, 0x4a, !P2 ;  /* 0x0000004a0000780c */ /* 0x040fe40005781670 */
[----:B------:R-:W-:-:S07]  /*da10*/  ISETP.LT.OR P5, PT, R0, 0x51, !P0 ;  /* 0x000000510000780c */ /* 0x000fce00047a1670 */
[----:B-----5:R-:W-:-:S05]  /*da20*/  @!P1 IMAD R3, R3, R17, RZ ;  /* 0x0000001103039224 */ /* 0x020fca00078e02ff */
[----:B------:R4:W-:Y:S01]  /*da30*/  @!P1 STG.E.U8 desc[UR36][R4.64+0x49], R3 ;  /* 0x0000490304009986 */ /* 0x0009e2000c101124 */
[----:B------:R-:W-:Y:S01]  /*da40*/  ISETP.LT.OR P1, PT, R0, 0x51, !P2 ;  /* 0x000000510000780c */ /* 0x000fe20005721670 */
[-C--:B------:R-:W-:Y:S02]  /*da50*/  @!P3 IMAD R13, R13, R17.reuse, RZ ;  /* 0x000000110d0db224 */ /* 0x080fe400078e02ff */
[-C--:B------:R-:W-:Y:S02]  /*da60*/  @!P4 IMAD R15, R15, R17.reuse, RZ ;  /* 0x000000110f0fc224 */ /* 0x080fe400078e02ff */
[----:B------:R-:W-:-:S08]  /*da70*/  @!P5 IMAD R21, R21, R17, RZ ;  /* 0x000000111515d224 */ /* 0x000fd000078e02ff */
[-C--:B------:R-:W-:Y:S02]  /*da80*/  @!P1 IMAD R153, R153, R17.reuse, RZ ;  /* 0x0000001199999224 */ /* 0x080fe400078e02ff */
[----:B---3--:R-:W-:-:S05]  /*da90*/  @!P6 IMAD R2, R2, R17, RZ ;  /* 0x000000110202e224 */ /* 0x008fca00078e02ff */
[----:B------:R-:W-:Y:S01]  /*daa0*/  @!P6 STG.E.U8 desc[UR36][R4.64+0x48], R2 ;  /* 0x000048020400e986 */ /* 0x000fe2000c101124 */
[----:B------:R-:W-:-:S03]  /*dab0*/  ISETP.LT.OR P6, PT, R0, 0x52, !P0 ;  /* 0x000000520000780c */ /* 0x000fc600047c1670 */
[----:B------:R0:W-:Y:S01]  /*dac0*/  @!P3 STG.E.U8 desc[UR36][R10.64+0x48], R13 ;  /* 0x0000480d0a00b986 */ /* 0x0001e2000c101124 */
[----:B------:R-:W-:-:S03]  /*dad0*/  ISETP.LT.OR P3, PT, R0, 0x52, !P2 ;  /* 0x000000520000780c */ /* 0x000fc60005761670 */
[----:B------:R1:W-:Y:S01]  /*dae0*/  @!P4 STG.E.U8 desc[UR36][R10.64+0x49], R15 ;  /* 0x0000490f0a00c986 */ /* 0x0003e2000c101124 */
[----:B------:R-:W-:-:S05]  /*daf0*/  ISETP.LT.OR P4, PT, R0, 0x59, !P0 ;  /* 0x000000590000780c */ /* 0x000fca0004781670 */
[----:B------:R-:W-:Y:S01]  /*db00*/  @!P6 IMAD R23, R23, R17, RZ ;  /* 0x000000111717e224 */ /* 0x000fe200078e02ff */
[----:B------:R3:W-:Y:S01]  /*db10*/  @!P5 STG.E.U8 desc[UR36][R4.64+0x50], R21 ;  /* 0x000050150400d986 */ /* 0x0007e2000c101124 */
[----:B------:R-:W-:-:S03]  /*db20*/  ISETP.LT.OR P5, PT, R0, 0x5a, !P0 ;  /* 0x0000005a0000780c */ /* 0x000fc600047a1670 */
[----:B------:R5:W-:Y:S01]  /*db30*/  @!P6 STG.E.U8 desc[UR36][R4.64+0x51], R23 ;  /* 0x000051170400e986 */ /* 0x000be2000c101124 */
[----:B------:R-:W-:-:S03]  /*db40*/  ISETP.LT.OR P6, PT, R0, 0x59, !P2 ;  /* 0x000000590000780c */ /* 0x000fc600057c1670 */
[----:B------:R-:W-:Y:S01]  /*db50*/  @!P1 STG.E.U8 desc[UR36][R10.64+0x50], R153 ;  /* 0x000050990a009986 */ /* 0x000fe2000c101124 */
[----:B------:R-:W-:Y:S01]  /*db60*/  ISETP.LT.OR P1, PT, R0, 0x5a, !P2 ;  /* 0x0000005a0000780c */ /* 0x000fe20005721670 */
[-C--:B----4-:R-:W-:Y:S02]  /*db70*/  @!P3 IMAD R3, R12, R17.reuse, RZ ;  /* 0x000000110c03b224 */ /* 0x090fe400078e02ff */
[-C--:B0-----:R-:W-:Y:S02]  /*db80*/  @!P4 IMAD R13, R235, R17.reuse, RZ ;  /* 0x00000011eb0dc224 */ /* 0x081fe400078e02ff */
[-C--:B-1----:R-:W-:Y:S01]  /*db90*/  @!P5 IMAD R15, R234, R17.reuse, RZ ;  /* 0x00000011ea0fd224 */ /* 0x082fe200078e02ff */
[----:B------:R0:W-:Y:S03]  /*dba0*/  @!P3 STG.E.U8 desc[UR36][R10.64+0x51], R3 ;  /* 0x000051030a00b986 */ /* 0x0001e6000c101124 */
[----:B---3--:R-:W-:Y:S01]  /*dbb0*/  @!P6 IMAD R21, R233, R17, RZ ;  /* 0x00000011e915e224 */ /* 0x008fe200078e02ff */
[----:B------:R1:W-:Y:S01]  /*dbc0*/  @!P4 STG.E.U8 desc[UR36][R4.64+0x58], R13 ;  /* 0x0000580d0400c986 */ /* 0x0003e2000c101124 */
[----:B------:R-:W-:-:S02]  /*dbd0*/  ISETP.LT.OR P3, PT, R0, 0x61, !P0 ;  /* 0x000000610000780c */ /* 0x000fc40004761670 */
[----:B-----5:R-:W-:Y:S01]  /*dbe0*/  @!P1 IMAD R23, R232, R17, RZ ;  /* 0x00000011e8179224 */ /* 0x020fe200078e02ff */
[C---:B------:R-:W-:Y:S01]  /*dbf0*/  ISETP.LT.OR P4, PT, R0.reuse, 0x62, !P0 ;  /* 0x000000620000780c */ /* 0x040fe20004781670 */
[----:B------:R3:W-:Y:S01]  /*dc00*/  @!P5 STG.E.U8 desc[UR36][R4.64+0x59], R15 ;  /* 0x0000590f0400d986 */ /* 0x0007e2000c101124 */
[----:B------:R-:W-:-:S03]  /*dc10*/  ISETP.LT.OR P5, PT, R0, 0x61, !P2 ;  /* 0x000000610000780c */ /* 0x000fc600057a1670 */
[----:B------:R4:W-:Y:S01]  /*dc20*/  @!P6 STG.E.U8 desc[UR36][R10.64+0x58], R21 ;  /* 0x000058150a00e986 */ /* 0x0009e2000c101124 */
[----:B------:R-:W-:-:S03]  /*dc30*/  ISETP.LT.OR P6, PT, R0, 0x62, !P2 ;  /* 0x000000620000780c */ /* 0x000fc600057c1670 */
[----:B------:R-:W-:Y:S01]  /*dc40*/  @!P1 STG.E.U8 desc[UR36][R10.64+0x59], R23 ;  /* 0x000059170a009986 */ /* 0x000fe2000c101124 */
[----:B------:R-:W-:Y:S01]  /*dc50*/  ISETP.LT.OR P1, PT, R0, 0x69, !P0 ;  /* 0x000000690000780c */ /* 0x000fe20004721670 */
[-C--:B0-----:R-:W-:Y:S02]  /*dc60*/  @!P3 IMAD R3, R231, R17.reuse, RZ ;  /* 0x00000011e703b224 */ /* 0x081fe400078e02ff */
[-C--:B-1----:R-:W-:Y:S02]  /*dc70*/  @!P4 IMAD R13, R230, R17.reuse, RZ ;  /* 0x00000011e60dc224 */ /* 0x082fe400078e02ff */
[-C--:B---3--:R-:W-:Y:S01]  /*dc80*/  @!P5 IMAD R15, R229, R17.reuse, RZ ;  /* 0x00000011e50fd224 */ /* 0x088fe200078e02ff */
[----:B------:R0:W-:Y:S03]  /*dc90*/  @!P3 STG.E.U8 desc[UR36][R4.64+0x60], R3 ;  /* 0x000060030400b986 */ /* 0x0001e6000c101124 */
[----:B----4-:R-:W-:Y:S01]  /*dca0*/  @!P6 IMAD R21, R228, R17, RZ ;  /* 0x00000011e415e224 */ /* 0x010fe200078e02ff */
[----:B------:R1:W-:Y:S01]  /*dcb0*/  @!P4 STG.E.U8 desc[UR36][R4.64+0x61], R13 ;  /* 0x0000610d0400c986 */ /* 0x0003e2000c101124 */
[----:B------:R-:W-:-:S02]  /*dcc0*/  ISETP.LT.OR P3, PT, R0, 0x6a, !P0 ;  /* 0x0000006a0000780c */ /* 0x000fc40004761670 */
[----:B------:R-:W-:Y:S01]  /*dcd0*/  @!P1 IMAD R153, R227, R17, RZ ;  /* 0x00000011e3999224 */ /* 0x000fe200078e02ff */
        /* <DEDUP_REMOVED lines=131> */
[-C--:B----4-:R-:W-:Y:S01]  /*e510*/  @!P6 IMAD R21, R183, R17.reuse, RZ ;  /* 0x00000011b715e224 */ /* 0x090fe200078e02ff */
[----:B------:R1:W-:Y:S03]  /*e520*/  @!P4 STG.E.U8 desc[UR36][R10.64+0xb8], R13 ;  /* 0x0000b80d0a00c986 */ /* 0x0003e6000c101124 */
[----:B------:R-:W-:Y:S01]  /*e530*/  @!P1 IMAD R23, R182, R17, RZ ;  /* 0x00000011b6179224 */ /* 0x000fe200078e02ff */
[C---:B------:R-:W-:Y:S01]  /*e540*/  ISETP.LT.OR P3, PT, R0.reuse, 0xc1, !P2 ;  /* 0x000000c10000780c */ /* 0x040fe20005761670 */
[----:B------:R3:W-:Y:S01]  /*e550*/  @!P5 STG.E.U8 desc[UR36][R10.64+0xb9], R15 ;  /* 0x0000b90f0a00d986 */ /* 0x0007e2000c101124 */
[----:B------:R-:W-:-:S02]  /*e560*/  ISETP.LT.OR P4, PT, R0, 0xc2, !P2 ;  /* 0x000000c20000780c */ /* 0x000fc40005781670 */
[C---:B------:R-:W-:Y:S01]  /*e570*/  ISETP.LT.OR P5, PT, R0.reuse, 0xc9, !P0 ;  /* 0x000000c90000780c */ /* 0x040fe200047a1670 */
[----:B------:R4:W-:Y:S01]  /*e580*/  @!P6 STG.E.U8 desc[UR36][R4.64+0xc0], R21 ;  /* 0x0000c0150400e986 */ /* 0x0009e2000c101124 */
[----:B------:R-:W-:-:S03]  /*e590*/  ISETP.LT.OR P6, PT, R0, 0xca, !P0 ;  /* 0x000000ca0000780c */ /* 0x000fc600047c1670 */
[----:B------:R-:W-:Y:S01]  /*e5a0*/  @!P1 STG.E.U8 desc[UR36][R4.64+0xc1], R23 ;  /* 0x0000c11704009986 */ /* 0x000fe2000c101124 */
[----:B------:R-:W-:-:S03]  /*e5b0*/  ISETP.LT.OR P1, PT, R0, 0xc9, !P2 ;  /* 0x000000c90000780c */ /* 0x000fc60005721670 */
[-C--:B0-----:R-:W-:Y:S02]  /*e5c0*/  @!P3 IMAD R3, R181, R17.reuse, RZ ;  /* 0x00000011b503b224 */ /* 0x081fe400078e02ff */
[-C--:B-1----:R-:W-:Y:S02]  /*e5d0*/  @!P4 IMAD R13, R180, R17.reuse, RZ ;  /* 0x00000011b40dc224 */ /* 0x082fe400078e02ff */
[-C--:B---3--:R-:W-:Y:S02]  /*e5e0*/  @!P5 IMAD R15, R179, R17.reuse, RZ ;  /* 0x00000011b30fd224 */ /* 0x088fe400078e02ff */
[-C--:B----4-:R-:W-:Y:S01]  /*e5f0*/  @!P6 IMAD R21, R178, R17.reuse, RZ ;  /* 0x00000011b215e224 */ /* 0x090fe200078e02ff */
[----:B------:R0:W-:Y:S03]  /*e600*/  @!P3 STG.E.U8 desc[UR36][R10.64+0xc0], R3 ;  /* 0x0000c0030a00b986 */ /* 0x0001e6000c101124 */
[----:B------:R-:W-:Y:S01]  /*e610*/  @!P1 IMAD R153, R177, R17, RZ ;  /* 0x00000011b1999224 */ /* 0x000fe200078e02ff */
[----:B------:R1:W-:Y:S01]  /*e620*/  @!P4 STG.E.U8 desc[UR36][R10.64+0xc1], R13 ;  /* 0x0000c10d0a00c986 */ /* 0x0003e2000c101124 */
[----:B------:R-:W-:-:S02]  /*e630*/  ISETP.LT.OR P3, PT, R0, 0xca, !P2 ;  /* 0x000000ca0000780c */ /* 0x000fc40005761670 */
        /* <DEDUP_REMOVED lines=33> */
[----:B------:R4:W-:Y:S04]  /*e850*/  @!P6 STG.E.U8 desc[UR36][R10.64+0xd9], R21 ;  /* 0x0000d9150a00e986 */ /* 0x0009e8000c101124 */
[----:B------:R-:W-:Y:S01]  /*e860*/  @!P1 STG.E.U8 desc[UR36][R4.64+0xe0], R153 ;  /* 0x0000e09904009986 */ /* 0x000fe2000c101124 */
[C---:B------:R-:W-:Y:S02]  /*e870*/  ISETP.LT.OR P1, PT, R0.reuse, 0xea, !P0 ;  /* 0x000000ea0000780c */ /* 0x040fe40004721670 */
[----:B------:R-:W-:Y:S01]  /*e880*/  ISETP.LT.OR P6, PT, R0, 0xe9, !P0 ;  /* 0x000000e90000780c */ /* 0x000fe200047c1670 */
[-C--:B0-----:R-:W-:Y:S02]  /*e890*/  @!P3 IMAD R3, R166, R17.reuse, RZ ;  /* 0x00000011a603b224 */ /* 0x081fe400078e02ff */
[----:B-1----:R-:W-:-:S02]  /*e8a0*/  @!P4 IMAD R13, R165, R17, RZ ;  /* 0x00000011a50dc224 */ /* 0x002fc400078e02ff */
[----:B---3--:R-:W-:Y:S01]  /*e8b0*/  @!P5 IMAD R15, R164, R17, RZ ;  /* 0x00000011a40fd224 */ /* 0x008fe200078e02ff */
[----:B------:R0:W-:Y:S01]  /*e8c0*/  @!P3 STG.E.U8 desc[UR36][R4.64+0xe1], R3 ;  /* 0x0000e1030400b986 */ /* 0x0001e2000c101124 */
[----:B------:R-:W-:-:S04]  /*e8d0*/  ISETP.LT.OR P3, PT, R0, 0xe9, !P2 ;  /* 0x000000e90000780c */ /* 0x000fc80005761670 */
[-C--:B------:R-:W-:Y:S01]  /*e8e0*/  @!P1 IMAD R23, R162, R17.reuse, RZ ;  /* 0x00000011a2179224 */ /* 0x080fe200078e02ff */
[----:B------:R2:W-:Y:S01]  /*e8f0*/  @!P4 STG.E.U8 desc[UR36][R10.64+0xe0], R13 ;  /* 0x0000e00d0a00c986 */ /* 0x0005e2000c101124 */
[----:B----4-:R-:W-:Y:S01]  /*e900*/  @!P6 IMAD R21, R163, R17, RZ ;  /* 0x00000011a315e224 */ /* 0x010fe200078e02ff */
[C---:B------:R-:W-:Y:S02]  /*e910*/  ISETP.LT.OR P4, PT, R0.reuse, 0xea, !P2 ;  /* 0x000000ea0000780c */ /* 0x040fe40005781670 */
[----:B------:R1:W-:Y:S01]  /*e920*/  @!P5 STG.E.U8 desc[UR36][R10.64+0xe1], R15 ;  /* 0x0000e10f0a00d986 */ /* 0x0003e2000c101124 */
[----:B------:R-:W-:-:S03]  /*e930*/  ISETP.LT.OR P5, PT, R0, 0xf1, !P0 ;  /* 0x000000f10000780c */ /* 0x000fc600047a1670 */
[----:B------:R-:W-:Y:S01]  /*e940*/  @!P1 STG.E.U8 desc[UR36][R4.64+0xe9], R23 ;  /* 0x0000e91704009986 */ /* 0x000fe2000c101124 */
[----:B------:R-:W-:-:S03]  /*e950*/  ISETP.LT.OR P1, PT, R0, 0xf2, !P0 ;  /* 0x000000f20000780c */ /* 0x000fc60004721670 */
[----:B------:R3:W-:Y:S01]  /*e960*/  @!P6 STG.E.U8 desc[UR36][R4.64+0xe8], R21 ;  /* 0x0000e8150400e986 */ /* 0x0007e2000c101124 */
[----:B------:R-:W-:Y:S01]  /*e970*/  ISETP.LT.OR P6, PT, R0, 0xf1, !P2 ;  /* 0x000000f10000780c */ /* 0x000fe200057c1670 */
[-C--:B0-----:R-:W-:Y:S02]  /*e980*/  @!P3 IMAD R3, R161, R17.reuse, RZ ;  /* 0x00000011a103b224 */ /* 0x081fe400078e02ff */
[-C--:B--2---:R-:W-:Y:S02]  /*e990*/  @!P4 IMAD R13, R160, R17.reuse, RZ ;  /* 0x00000011a00dc224 */ /* 0x084fe400078e02ff */
[-C--:B-1----:R-:W-:Y:S01]  /*e9a0*/  @!P5 IMAD R15, R159, R17.reuse, RZ ;  /* 0x000000119f0fd224 */ /* 0x082fe200078e02ff */
[----:B------:R0:W-:Y:S01]  /*e9b0*/  @!P3 STG.E.U8 desc[UR36][R10.64+0xe8], R3 ;  /* 0x0000e8030a00b986 */ /* 0x0001e2000c101124 */
[----:B------:R-:W-:Y:S02]  /*e9c0*/  ISETP.LT.OR P3, PT, R0, 0xf2, !P2 ;  /* 0x000000f20000780c */ /* 0x000fe40005761670 */
[-C--:B---3--:R-:W-:Y:S01]  /*e9d0*/  @!P1 IMAD R21, R158, R17.reuse, RZ ;  /* 0x000000119e159224 */ /* 0x088fe200078e02ff */
[----:B------:R1:W-:Y:S03]  /*e9e0*/  @!P4 STG.E.U8 desc[UR36][R10.64+0xe9], R13 ;  /* 0x0000e90d0a00c986 */ /* 0x0003e6000c101124 */
[----:B------:R-:W-:Y:S01]  /*e9f0*/  @!P6 IMAD R23, R157, R17, RZ ;  /* 0x000000119d17e224 */ /* 0x000fe200078e02ff */
[C---:B------:R-:W-:Y:S01]  /*ea00*/  ISETP.LT.OR P4, PT, R0.reuse, 0xf9, !P0 ;  /* 0x000000f90000780c */ /* 0x040fe20004781670 */
[----:B------:R-:W-:Y:S01]  /*ea10*/  @!P1 STG.E.U8 desc[UR36][R4.64+0xf1], R21 ;  /* 0x0000f11504009986 */ /* 0x000fe2000c101124 */
[----:B------:R-:W-:-:S02]  /*ea20*/  ISETP.LT.OR P0, PT, R0, 0xfa, !P0 ;  /* 0x000000fa0000780c */ /* 0x000fc40004701670 */
[----:B------:R-:W-:Y:S01]  /*ea30*/  ISETP.GE.AND P1, PT, R154, 0x81, PT ;  /* 0x000000819a00780c */ /* 0x000fe20003f26270 */
[----:B------:R2:W-:Y:S01]  /*ea40*/  @!P5 STG.E.U8 desc[UR36][R4.64+0xf0], R15 ;  /* 0x0000f00f0400d986 */ /* 0x0005e2000c101124 */
[C---:B------:R-:W-:Y:S02]  /*ea50*/  ISETP.LT.OR P5, PT, R0.reuse, 0xf9, !P2 ;  /* 0x000000f90000780c */ /* 0x040fe400057a1670 */
[C---:B------:R-:W-:Y:S01]  /*ea60*/  ISETP.LT.OR P2, PT, R0.reuse, 0xfa, !P2 ;  /* 0x000000fa0000780c */ /* 0x040fe20005741670 */
[----:B------:R3:W-:Y:S01]  /*ea70*/  @!P6 STG.E.U8 desc[UR36][R10.64+0xf0], R23 ;  /* 0x0000f0170a00e986 */ /* 0x0007e2000c101124 */
[----:B------:R-:W-:Y:S01]  /*ea80*/  ISETP.LT.OR P6, PT, R0, 0x1, !P1 ;  /* 0x000000010000780c */ /* 0x000fe20004fc1670 */
[-C--:B0-----:R-:W-:Y:S02]  /*ea90*/  @!P3 IMAD R3, R156, R17.reuse, RZ ;  /* 0x000000119c03b224 */ /* 0x081fe400078e02ff */
[-C--:B-1----:R-:W-:Y:S02]  /*eaa0*/  @!P4 IMAD R13, R152, R17.reuse, RZ ;  /* 0x00000011980dc224 */ /* 0x082fe400078e02ff */
[----:B------:R-:W-:Y:S01]  /*eab0*/  @!P0 IMAD R153, R22, R17, RZ ;  /* 0x0000001116998224 */ /* 0x000fe200078e02ff */
[----:B------:R0:W-:Y:S01]  /*eac0*/  @!P3 STG.E.U8 desc[UR36][R10.64+0xf1], R3 ;  /* 0x0000f1030a00b986 */ /* 0x0001e2000c101124 */
[----:B------:R-:W-:-:S02]  /*ead0*/  ISETP.GE.AND P3, PT, R154, 0x89, PT ;  /* 0x000000899a00780c */ /* 0x000fc40003f66270 */
[-C--:B--2---:R-:W-:Y:S02]  /*eae0*/  @!P5 IMAD R15, R20, R17.reuse, RZ ;  /* 0x00000011140fd224 */ /* 0x084fe400078e02ff */
[-C--:B------:R-:W-:Y:S01]  /*eaf0*/  @!P2 IMAD R21, R14, R17.reuse, RZ ;  /* 0x000000110e15a224 */ /* 0x080fe200078e02ff */
[----:B------:R-:W-:Y:S01]  /*eb00*/  @!P0 STG.E.U8 desc[UR36][R4.64+0xf9], R153 ;  /* 0x0000f99904008986 */ /* 0x000fe2000c101124 */
[----:B---3--:R-:W-:Y:S01]  /*eb10*/  @!P6 IMAD R23, R24, R17, RZ ;  /* 0x000000111817e224 */ /* 0x008fe200078e02ff */
[C---:B------:R-:W-:Y:S02]  /*eb20*/  ISETP.LT.OR P0, PT, R0.reuse, 0x2, !P1 ;  /* 0x000000020000780c */ /* 0x040fe40004f01670 */
[----:B------:R1:W-:Y:S01]  /*eb30*/  @!P4 STG.E.U8 desc[UR36][R4.64+0xf8], R13 ;  /* 0x0000f80d0400c986 */ /* 0x0003e2000c101124 */
[----:B------:R-:W-:-:S03]  /*eb40*/  ISETP.LT.OR P4, PT, R0, 0x1, !P3 ;  /* 0x000000010000780c */ /* 0x000fc60005f81670 */
[----:B------:R-:W-:Y:S01]  /*eb50*/  @!P5 STG.E.U8 desc[UR36][R10.64+0xf8], R15 ;  /* 0x0000f80f0a00d986 */ /* 0x000fe2000c101124 */
[----:B------:R-:W-:-:S03]  /*eb60*/  ISETP.LT.OR P5, PT, R0, 0x2, !P3 ;  /* 0x000000020000780c */ /* 0x000fc60005fa1670 */
[----:B------:R-:W-:Y:S01]  /*eb70*/  @!P2 STG.E.U8 desc[UR36][R10.64+0xf9], R21 ;  /* 0x0000f9150a00a986 */ /* 0x000fe2000c101124 */
[----:B------:R-:W-:-:S03]  /*eb80*/  ISETP.LT.OR P2, PT, R0, 0x9, !P1 ;  /* 0x000000090000780c */ /* 0x000fc60004f41670 */
[----:B------:R-:W-:Y:S01]  /*eb90*/  @!P6 STG.E.U8 desc[UR36][R6.64], R23 ;  /* 0x000000170600e986 */ /* 0x000fe2000c101124 */
[----:B------:R-:W-:Y:S01]  /*eba0*/  ISETP.LT.OR P6, PT, R0, 0xa, !P1 ;  /* 0x0000000a0000780c */ /* 0x000fe20004fc1670 */
[-C--:B------:R-:W-:Y:S02]  /*ebb0*/  @!P0 IMAD R25, R25, R17.reuse, RZ ;  /* 0x0000001119198224 */ /* 0x080fe400078e02ff */
[-C--:B0-----:R-:W-:Y:S02]  /*ebc0*/  @!P4 IMAD R3, R26, R17.reuse, RZ ;  /* 0x000000111a03c224 */ /* 0x081fe400078e02ff */
[-C--:B------:R-:W-:Y:S01]  /*ebd0*/  @!P5 IMAD R27, R27, R17.reuse, RZ ;  /* 0x000000111b1bd224 */ /* 0x080fe200078e02ff */
[----:B------:R-:W-:Y:S03]  /*ebe0*/  @!P0 STG.E.U8 desc[UR36][R6.64+0x1], R25 ;  /* 0x0000011906008986 */ /* 0x000fe6000c101124 */
[----:B-1----:R-:W-:Y:S01]  /*ebf0*/  @!P2 IMAD R5, R28, R17, RZ ;  /* 0x000000111c05a224 */ /* 0x002fe200078e02ff */
[----:B------:R0:W-:Y:S01]  /*ec00*/  @!P4 STG.E.U8 desc[UR36][R8.64], R3 ;  /* 0x000000030800c986 */ /* 0x0001e2000c101124 */
[----:B------:R-:W-:-:S02]  /*ec10*/  ISETP.LT.OR P0, PT, R0, 0xa, !P3 ;  /* 0x0000000a0000780c */ /* 0x000fc40005f01670 */
[----:B------:R-:W-:Y:S01]  /*ec20*/  @!P6 IMAD R29, R29, R17, RZ ;  /* 0x000000111d1de224 */ /* 0x000fe200078e02ff */
[C---:B------:R-:W-:Y:S01]  /*ec30*/  ISETP.LT.OR P4, PT, R0.reuse, 0x9, !P3 ;  /* 0x000000090000780c */ /* 0x040fe20005f81670 */
[----:B------:R-:W-:Y:S01]  /*ec40*/  @!P5 STG.E.U8 desc[UR36][R8.64+0x1], R27 ;  /* 0x0000011b0800d986 */ /* 0x000fe2000c101124 */
[----:B------:R-:W-:-:S03]  /*ec50*/  ISETP.LT.OR P5, PT, R0, 0x11, !P1 ;  /* 0x000000110000780c */ /* 0x000fc60004fa1670 */
[----:B------:R1:W-:Y:S01]  /*ec60*/  @!P2 STG.E.U8 desc[UR36][R6.64+0x8], R5 ;  /* 0x000008050600a986 */ /* 0x0003e2000c101124 */
[----:B------:R-:W-:-:S03]  /*ec70*/  ISETP.LT.OR P2, PT, R0, 0x12, !P1 ;  /* 0x000000120000780c */ /* 0x000fc60004f41670 */
[----:B------:R-:W-:Y:S01]  /*ec80*/  @!P6 STG.E.U8 desc[UR36][R6.64+0x9], R29 ;  /* 0x0000091d0600e986 */ /* 0x000fe2000c101124 */
[----:B------:R-:W-:Y:S01]  /*ec90*/  ISETP.LT.OR P6, PT, R0, 0x11, !P3 ;  /* 0x000000110000780c */ /* 0x000fe20005fc1670 */
[-C--:B------:R-:W-:Y:S02]  /*eca0*/  @!P0 IMAD R31, R31, R17.reuse, RZ ;  /* 0x000000111f1f8224 */ /* 0x080fe400078e02ff */
[-C--:B0-----:R-:W-:Y:S02]  /*ecb0*/  @!P4 IMAD R3, R30, R17.reuse, RZ ;  /* 0x000000111e03c224 */ /* 0x081fe400078e02ff */
[-C--:B------:R-:W-:Y:S01]  /*ecc0*/  @!P5 IMAD R11, R32, R17.reuse, RZ ;  /* 0x00000011200bd224 */ /* 0x080fe200078e02ff */
[----:B------:R-:W-:Y:S03]  /*ecd0*/  @!P0 STG.E.U8 desc[UR36][R8.64+0x9], R31 ;  /* 0x0000091f08008986 */ /* 0x000fe6000c101124 */
[----:B------:R-:W-:Y:S01]  /*ece0*/  @!P2 IMAD R33, R33, R17, RZ ;  /* 0x000000112121a224 */ /* 0x000fe200078e02ff */
[----:B------:R0:W-:Y:S01]  /*ecf0*/  @!P4 STG.E.U8 desc[UR36][R8.64+0x8], R3 ;  /* 0x000008030800c986 */ /* 0x0001e2000c101124 */
[----:B------:R-:W-:-:S02]  /*ed00*/  ISETP.LT.OR P0, PT, R0, 0x12, !P3 ;  /* 0x000000120000780c */ /* 0x000fc40005f01670 */
[----:B-1----:R-:W-:Y:S01]  /*ed10*/  @!P6 IMAD R5, R34, R17, RZ ;  /* 0x000000112205e224 */ /* 0x002fe200078e02ff */
[C---:B------:R-:W-:Y:S01]  /*ed20*/  ISETP.LT.OR P4, PT, R0.reuse, 0x19, !P1 ;  /* 0x000000190000780c */ /* 0x040fe20004f81670 */
[----:B------:R-:W-:Y:S01]  /*ed30*/  @!P5 STG.E.U8 desc[UR36][R6.64+0x10], R11 ;  /* 0x0000100b0600d986 */ /* 0x000fe2000c101124 */
[----:B------:R-:W-:-:S03]  /*ed40*/  ISETP.LT.OR P5, PT, R0, 0x1a, !P1 ;  /* 0x0000001a0000780c */ /* 0x000fc60004fa1670 */
[----:B------:R-:W-:Y:S01]  /*ed50*/  @!P2 STG.E.U8 desc[UR36][R6.64+0x11], R33 ;  /* 0x000011210600a986 */ /* 0x000fe2000c101124 */
[----:B------:R-:W-:-:S03]  /*ed60*/  ISETP.LT.OR P2, PT, R0, 0x19, !P3 ;  /* 0x000000190000780c */ /* 0x000fc60005f41670 */
[----:B------:R1:W-:Y:S01]  /*ed70*/  @!P6 STG.E.U8 desc[UR36][R8.64+0x10], R5 ;  /* 0x000010050800e986 */ /* 0x0003e2000c101124 */
[----:B------:R-:W-:Y:S01]  /*ed80*/  ISETP.LT.OR P6, PT, R0, 0x1a, !P3 ;  /* 0x0000001a0000780c */ /* 0x000fe20005fc1670 */
[-C--:B------:R-:W-:Y:S02]  /*ed90*/  @!P0 IMAD R35, R35, R17.reuse, RZ ;  /* 0x0000001123238224 */ /* 0x080fe400078e02ff */
[-C--:B0-----:R-:W-:Y:S02]  /*eda0*/  @!P4 IMAD R3, R36, R17.reuse, RZ ;  /* 0x000000112403c224 */ /* 0x081fe400078e02ff */
[-C--:B------:R-:W-:Y:S01]  /*edb0*/  @!P5 IMAD R37, R37, R17.reuse, RZ ;  /* 0x000000112525d224 */ /* 0x080fe200078e02ff */
[----:B------:R-:W-:Y:S01]  /*edc0*/  @!P0 STG.E.U8 desc[UR36][R8.64+0x11], R35 ;  /* 0x0000112308008986 */ /* 0x000fe2000c101124 */
[----:B------:R-:W-:Y:S02]  /*edd0*/  ISETP.LT.OR P0, PT, R0, 0x22, !P1 ;  /* 0x000000220000780c */ /* 0x000fe40004f01670 */
[----:B-1----:R-:W-:-:S04]  /*ede0*/  @!P2 IMAD R5, R38, R17, RZ ;  /* 0x000000112605a224 */ /* 0x002fc800078e02ff */
[----:B------:R-:W-:Y:S01]  /*edf0*/  @!P6 IMAD R39, R39, R17, RZ ;  /* 0x000000112727e224 */ /* 0x000fe200078e02ff */
[----:B------:R0:W-:Y:S01]  /*ee00*/  @!P4 STG.E.U8 desc[UR36][R6.64+0x18], R3 ;  /* 0x000018030600c986 */ /* 0x0001e2000c101124 */
[----:B------:R-:W-:-:S03]  /*ee10*/  ISETP.LT.OR P4, PT, R0, 0x21, !P1 ;  /* 0x000000210000780c */ /* 0x000fc60004f81670 */
        /* <DEDUP_REMOVED lines=216> */
[-C--:B0-----:R-:W-:Y:S02]  /*fba0*/  @!P4 IMAD R3, R110, R17.reuse, RZ ;  /* 0x000000116e03c224 */ /* 0x081fe400078e02ff */
[-C--:B------:R-:W-:Y:S02]  /*fbb0*/  @!P0 IMAD R111, R111, R17.reuse, RZ ;  /* 0x000000116f6f8224 */ /* 0x080fe400078e02ff */
[-C--:B------:R-:W-:Y:S01]  /*fbc0*/  @!P5 IMAD R11, R112, R17.reuse, RZ ;  /* 0x00000011700bd224 */ /* 0x080fe200078e02ff */
[----:B------:R0:W-:Y:S03]  /*fbd0*/  @!P4 STG.E.U8 desc[UR36][R8.64+0xa8], R3 ;  /* 0x0000a8030800c986 */ /* 0x0001e6000c101124 */
[-C--:B------:R-:W-:Y:S01]  /*fbe0*/  @!P2 IMAD R113, R113, R17.reuse, RZ ;  /* 0x000000117171a224 */ /* 0x080fe200078e02ff */
[----:B------:R-:W-:Y:S03]  /*fbf0*/  @!P0 STG.E.U8 desc[UR36][R8.64+0xa9], R111 ;  /* 0x0000a96f08008986 */ /* 0x000fe6000c101124 */
[----:B-1----:R-:W-:Y:S01]  /*fc00*/  @!P6 IMAD R5, R114, R17, RZ ;  /* 0x000000117205e224 */ /* 0x002fe200078e02ff */
[C---:B------:R-:W-:Y:S01]  /*fc10*/  ISETP.LT.OR P0, PT, R0.reuse, 0xb2, !P3 ;  /* 0x000000b20000780c */ /* 0x040fe20005f01670 */
[----:B------:R-:W-:Y:S01]  /*fc20*/  @!P5 STG.E.U8 desc[UR36][R6.64+0xb0], R11 ;  /* 0x0000b00b0600d986 */ /* 0x000fe2000c101124 */
[----:B------:R-:W-:-:S02]  /*fc30*/  ISETP.LT.OR P5, PT, R0, 0xba, !P1 ;  /* 0x000000ba0000780c */ /* 0x000fc40004fa1670 */
[C---:B------:R-:W-:Y:S01]  /*fc40*/  ISETP.LT.OR P4, PT, R0.reuse, 0xb9, !P1 ;  /* 0x000000b90000780c */ /* 0x040fe20004f81670 */
[----:B------:R-:W-:Y:S01]  /*fc50*/  @!P2 STG.E.U8 desc[UR36][R6.64+0xb1], R113 ;  /* 0x0000b1710600a986 */ /* 0x000fe2000c101124 */
[----:B------:R-:W-:-:S03]  /*fc60*/  ISETP.LT.OR P2, PT, R0, 0xb9, !P3 ;  /* 0x000000b90000780c */ /* 0x000fc60005f41670 */
[----:B------:R1:W-:Y:S01]  /*fc70*/  @!P6 STG.E.U8 desc[UR36][R8.64+0xb0], R5 ;  /* 0x0000b0050800e986 */ /* 0x0003e2000c101124 */
[----:B------:R-:W-:-:S03]  /*fc80*/  ISETP.LT.OR P6, PT, R0, 0xba, !P3 ;  /* 0x000000ba0000780c */ /* 0x000fc60005fc1670 */
[-C--:B------:R-:W-:Y:S02]  /*fc90*/  @!P0 IMAD R115, R115, R17.reuse, RZ ;  /* 0x0000001173738224 */ /* 0x080fe400078e02ff */
[-C--:B------:R-:W-:Y:S02]  /*fca0*/  @!P5 IMAD R117, R117, R17.reuse, RZ ;  /* 0x000000117575d224 */ /* 0x080fe400078e02ff */
[-C--:B0-----:R-:W-:Y:S01]  /*fcb0*/  @!P4 IMAD R3, R116, R17.reuse, RZ ;  /* 0x000000117403c224 */ /* 0x081fe200078e02ff */
[----:B------:R-:W-:Y:S01]  /*fcc0*/  @!P0 STG.E.U8 desc[UR36][R8.64+0xb1], R115 ;  /* 0x0000b17308008986 */ /* 0x000fe2000c101124 */
[----:B------:R-:W-:Y:S01]  /*fcd0*/  ISETP.LT.OR P0, PT, R0, 0xc1, !P1 ;  /* 0x000000c10000780c */ /* 0x000fe20004f01670 */
[----:B-1----:R-:W-:-:S03]  /*fce0*/  @!P2 IMAD R5, R118, R17, RZ ;  /* 0x000000117605a224 */ /* 0x002fc600078e02ff */
[----:B------:R-:W-:Y:S01]  /*fcf0*/  @!P6 IMAD R119, R119, R17, RZ ;  /* 0x000000117777e224 */ /* 0x000fe200078e02ff */
[----:B------:R-:W-:Y:S01]  /*fd00*/  @!P5 STG.E.U8 desc[UR36][R6.64+0xb9], R117 ;  /* 0x0000b9750600d986 */ /* 0x000fe2000c101124 */
[----:B------:R-:W-:-:S03]  /*fd10*/  ISETP.LT.OR P5, PT, R0, 0xc2, !P1 ;  /* 0x000000c20000780c */ /* 0x000fc60004fa1670 */
[----:B------:R0:W-:Y:S01]  /*fd20*/  @!P4 STG.E.U8 desc[UR36][R6.64+0xb8], R3 ;  /* 0x0000b8030600c986 */ /* 0x0001e2000c101124 */
[----:B------:R-:W-:-:S03]  /*fd30*/  ISETP.LT.OR P4, PT, R0, 0xc1, !P3 ;  /* 0x000000c10000780c */ /* 0x000fc60005f81670 */
[----:B------:R-:W-:Y:S01]  /*fd40*/  @!P6 STG.E.U8 desc[UR36][R8.64+0xb9], R119 ;  /* 0x0000b9770800e986 */ /* 0x000fe2000c101124 */
[----:B------:R-:W-:-:S03]  /*fd50*/  ISETP.LT.OR P6, PT, R0, 0xc2, !P3 ;  /* 0x000000c20000780c */ /* 0x000fc60005fc1670 */
[----:B------:R1:W-:Y:S01]  /*fd60*/  @!P2 STG.E.U8 desc[UR36][R8.64+0xb8], R5 ;  /* 0x0000b8050800a986 */ /* 0x0003e2000c101124 */
[----:B------:R-:W-:Y:S01]  /*fd70*/  ISETP.LT.OR P2, PT, R0, 0xc9, !P1 ;  /* 0x000000c90000780c */ /* 0x000fe20004f41670 */
[-C--:B------:R-:W-:Y:S02]  /*fd80*/  @!P0 IMAD R11, R120, R17.reuse, RZ ;  /* 0x00000011780b8224 */ /* 0x080fe400078e02ff */
[-C--:B------:R-:W-:Y:S02]  /*fd90*/  @!P5 IMAD R121, R121, R17.reuse, RZ ;  /* 0x000000117979d224 */ /* 0x080fe400078e02ff */
[-C--:B0-----:R-:W-:Y:S01]  /*fda0*/  @!P4 IMAD R3, R122, R17.reuse, RZ ;  /* 0x000000117a03c224 */ /* 0x081fe200078e02ff */
[----:B------:R0:W-:Y:S03]  /*fdb0*/  @!P0 STG.E.U8 desc[UR36][R6.64+0xc0], R11 ;  /* 0x0000c00b06008986 */ /* 0x0001e6000c101124 */
[-C--:B------:R-:W-:Y:S01]  /*fdc0*/  @!P6 IMAD R123, R123, R17.reuse, RZ ;  /* 0x000000117b7be224 */ /* 0x080fe200078e02ff */
[----:B------:R-:W-:Y:S01]  /*fdd0*/  ISETP.LT.OR P0, PT, R0, 0xca, !P1 ;  /* 0x000000ca0000780c */ /* 0x000fe20004f01670 */
[----:B------:R-:W-:Y:S02]  /*fde0*/  @!P5 STG.E.U8 desc[UR36][R6.64+0xc1], R121 ;  /* 0x0000c1790600d986 */ /* 0x000fe4000c101124 */
[----:B-1----:R-:W-:Y:S01]  /*fdf0*/  @!P2 IMAD R5, R124, R17, RZ ;  /* 0x000000117c05a224 */ /* 0x002fe200078e02ff */
[C---:B------:R-:W-:Y:S01]  /*fe00*/  ISETP.LT.OR P5, PT, R0.reuse, 0xc9, !P3 ;  /* 0x000000c90000780c */ /* 0x040fe20005fa1670 */
[----:B------:R1:W-:Y:S01]  /*fe10*/  @!P4 STG.E.U8 desc[UR36][R8.64+0xc0], R3 ;  /* 0x0000c0030800c986 */ /* 0x0003e2000c101124 */
        /* <DEDUP_REMOVED lines=8> */
[----:B------:R-:W-:Y:S03]  /*fea0*/  @!P0 STG.E.U8 desc[UR36][R6.64+0xc9], R125 ;  /* 0x0000c97d06008986 */ /* 0x000fe6000c101124 */
[-C--:B-1----:R-:W-:Y:S01]  /*feb0*/  @!P6 IMAD R3, R128, R17.reuse, RZ ;  /* 0x000000118003e224 */ /* 0x082fe200078e02ff */
[----:B------:R0:W-:Y:S03]  /*fec0*/  @!P5 STG.E.U8 desc[UR36][R8.64+0xc8], R11 ;  /* 0x0000c80b0800d986 */ /* 0x0001e6000c101124 */
[----:B------:R-:W-:Y:S01]  /*fed0*/  @!P2 IMAD R129, R129, R17, RZ ;  /* 0x000000118181a224 */ /* 0x000fe200078e02ff */
[C---:B------:R-:W-:Y:S01]  /*fee0*/  ISETP.LT.OR P0, PT, R0.reuse, 0xd1, !P3 ;  /* 0x000000d10000780c */ /* 0x040fe20005f01670 */
[----:B------:R-:W-:Y:S01]  /*fef0*/  @!P4 STG.E.U8 desc[UR36][R8.64+0xc9], R127 ;  /* 0x0000c97f0800c986 */ /* 0x000fe2000c101124 */
[----:B------:R-:W-:-:S02]  /*ff00*/  ISETP.LT.OR P5, PT, R0, 0xd2, !P3 ;  /* 0x000000d20000780c */ /* 0x000fc40005fa1670 */
[C---:B------:R-:W-:Y:S01]  /*ff10*/  ISETP.LT.OR P4, PT, R0.reuse, 0xd9, !P1 ;  /* 0x000000d90000780c */ /* 0x040fe20004f81670 */
[----:B------:R1:W-:Y:S01]  /*ff20*/  @!P6 STG.E.U8 desc[UR36][R6.64+0xd0], R3 ;  /* 0x0000d0030600e986 */ /* 0x0003e2000c101124 */
[----:B------:R-:W-:-:S03]  /*ff30*/  ISETP.LT.OR P6, PT, R0, 0xda, !P1 ;  /* 0x000000da0000780c */ /* 0x000fc60004fc1670 */
[----:B------:R-:W-:Y:S01]  /*ff40*/  @!P2 STG.E.U8 desc[UR36][R6.64+0xd1], R129 ;  /* 0x0000d1810600a986 */ /* 0x000fe2000c101124 */
[----:B------:R-:W-:-:S03]  /*ff50*/  ISETP.LT.OR P2, PT, R0, 0xd9, !P3 ;  /* 0x000000d90000780c */ /* 0x000fc60005f41670 */
[-C--:B--2---:R-:W-:Y:S02]  /*ff60*/  @!P0 IMAD R5, R130, R17.reuse, RZ ;  /* 0x0000001182058224 */ /* 0x084fe400078e02ff */
[-C--:B------:R-:W-:Y:S02]  /*ff70*/  @!P5 IMAD R131, R131, R17.reuse, RZ ;  /* 0x000000118383d224 */ /* 0x080fe400078e02ff */
[-C--:B0-----:R-:W-:Y:S02]  /*ff80*/  @!P4 IMAD R11, R132, R17.reuse, RZ ;  /* 0x00000011840bc224 */ /* 0x081fe400078e02ff */
[-C--:B------:R-:W-:Y:S01]  /*ff90*/  @!P6 IMAD R133, R133, R17.reuse, RZ ;  /* 0x000000118585e224 */ /* 0x080fe200078e02ff */
[----:B------:R0:W-:Y:S03]  /*ffa0*/  @!P0 STG.E.U8 desc[UR36][R8.64+0xd0], R5 ;  /* 0x0000d00508008986 */ /* 0x0001e6000c101124 */
[----:B-1----:R-:W-:Y:S01]  /*ffb0*/  @!P2 IMAD R3, R134, R17, RZ ;  /* 0x000000118603a224 */ /* 0x002fe200078e02ff */
[----:B------:R-:W-:Y:S01]  /*ffc0*/  @!P5 STG.E.U8 desc[UR36][R8.64+0xd1], R131 ;  /* 0x0000d1830800d986 */ /* 0x000fe2000c101124 */
[----:B------:R-:W-:-:S02]  /*ffd0*/  ISETP.LT.OR P0, PT, R0, 0xda, !P3 ;  /* 0x000000da0000780c */ /* 0x000fc40005f01670 */
        /* <DEDUP_REMOVED lines=14> */
[----:B------:R-:W-:Y:S01]  /*100c0*/  @!P4 STG.E.U8 desc[UR36][R6.64+0xe1], R137 ;  /* 0x0000e1890600c986 */ /* 0x000fe2000c101124 */
[----:B------:R-:W-:-:S02]  /*100d0*/  ISETP.LT.OR P0, PT, R0, 0xe9, !P1 ;  /* 0x000000e90000780c */ /* 0x000fc40004f01670 */
[C---:B------:R-:W-:Y:S01]  /*100e0*/  ISETP.LT.OR P4, PT, R0.reuse, 0xea, !P1 ;  /* 0x000000ea0000780c */ /* 0x040fe20004f81670 */
[----:B------:R1:W-:Y:S01]  /*100f0*/  @!P6 STG.E.U8 desc[UR36][R8.64+0xe0], R11 ;  /* 0x0000e00b0800e986 */ /* 0x0003e2000c101124 */
[C---:B------:R-:W-:Y:S02]  /*10100*/  ISETP.LT.OR P6, PT, R0.reuse, 0xe9, !P3 ;  /* 0x000000e90000780c */ /* 0x040fe40005fc1670 */
[C---:B------:R-:W-:Y:S01]  /*10110*/  ISETP.LT.OR P5, PT, R0.reuse, 0xea, !P3 ;  /* 0x000000ea0000780c */ /* 0x040fe20005fa1670 */
[----:B------:R-:W-:Y:S01]  /*10120*/  @!P2 STG.E.U8 desc[UR36][R8.64+0xe1], R139 ;  /* 0x0000e18b0800a986 */ /* 0x000fe2000c101124 */
[----:B------:R-:W-:-:S05]  /*10130*/  ISETP.LT.OR P2, PT, R0, 0xf1, !P1 ;  /* 0x000000f10000780c */ /* 0x000fca0004f41670 */
[-C--:B--2---:R-:W-:Y:S02]  /*10140*/  @!P0 IMAD R3, R140, R17.reuse, RZ ;  /* 0x000000118c038224 */ /* 0x084fe400078e02ff */
[-C--:B------:R-:W-:Y:S02]  /*10150*/  @!P4 IMAD R141, R141, R17.reuse, RZ ;  /* 0x000000118d8dc224 */ /* 0x080fe400078e02ff */
[-C--:B0-----:R-:W-:Y:S02]  /*10160*/  @!P6 IMAD R5, R142, R17.reuse, RZ ;  /* 0x000000118e05e224 */ /* 0x081fe400078e02ff */
[-C--:B------:R-:W-:Y:S02]  /*10170*/  @!P5 IMAD R143, R143, R17.reuse, RZ ;  /* 0x000000118f8fd224 */ /* 0x080fe400078e02ff */
[----:B-1----:R-:W-:Y:S01]  /*10180*/  @!P2 IMAD R11, R144, R17, RZ ;  /* 0x00000011900ba224 */ /* 0x002fe200078e02ff */
[----:B------:R0:W-:Y:S01]  /*10190*/  @!P0 STG.E.U8 desc[UR36][R6.64+0xe8], R3 ;  /* 0x0000e80306008986 */ /* 0x0001e2000c101124 */
[----:B------:R-:W-:-:S03]  /*101a0*/  ISETP.LT.OR P0, PT, R0, 0xf2, !P1 ;  /* 0x000000f20000780c */ /* 0x000fc60004f01670 */
[----:B------:R-:W-:Y:S01]  /*101b0*/  @!P4 STG.E.U8 desc[UR36][R6.64+0xe9], R141 ;  /* 0x0000e98d0600c986 */ /* 0x000fe2000c101124 */
[----:B------:R-:W-:-:S03]  /*101c0*/  ISETP.LT.OR P4, PT, R0, 0xf1, !P3 ;  /* 0x000000f10000780c */ /* 0x000fc60005f81670 */
[----:B------:R-:W-:Y:S01]  /*101d0*/  @!P6 STG.E.U8 desc[UR36][R8.64+0xe8], R5 ;  /* 0x0000e8050800e986 */ /* 0x000fe2000c101124 */
[----:B------:R-:W-:-:S03]  /*101e0*/  ISETP.LT.OR P6, PT, R0, 0xf2, !P3 ;  /* 0x000000f20000780c */ /* 0x000fc60005fc1670 */
[----:B------:R-:W-:Y:S01]  /*101f0*/  @!P5 STG.E.U8 desc[UR36][R8.64+0xe9], R143 ;  /* 0x0000e98f0800d986 */ /* 0x000fe2000c101124 */
[----:B------:R-:W-:-:S03]  /*10200*/  ISETP.LT.OR P5, PT, R0, 0xf9, !P3 ;  /* 0x000000f90000780c */ /* 0x000fc60005fa1670 */
[----:B------:R1:W-:Y:S01]  /*10210*/  @!P2 STG.E.U8 desc[UR36][R6.64+0xf0], R11 ;  /* 0x0000f00b0600a986 */ /* 0x0003e2000c101124 */
[C---:B------:R-:W-:Y:S02]  /*10220*/  ISETP.LT.OR P2, PT, R0.reuse, 0xf9, !P1 ;  /* 0x000000f90000780c */ /* 0x040fe40004f41670 */
[C---:B------:R-:W-:Y:S02]  /*10230*/  ISETP.LT.OR P1, PT, R0.reuse, 0xfa, !P1 ;  /* 0x000000fa0000780c */ /* 0x040fe40004f21670 */
[----:B------:R-:W-:Y:S01]  /*10240*/  ISETP.LT.OR P3, PT, R0, 0xfa, !P3 ;  /* 0x000000fa0000780c */ /* 0x000fe20005f61670 */
[-C--:B------:R-:W-:Y:S02]  /*10250*/  @!P0 IMAD R145, R145, R17.reuse, RZ ;  /* 0x0000001191918224 */ /* 0x080fe400078e02ff */
[-C--:B0-----:R-:W-:Y:S02]  /*10260*/  @!P4 IMAD R3, R146, R17.reuse, RZ ;  /* 0x000000119203c224 */ /* 0x081fe400078e02ff */
[----:B------:R-:W-:-:S02]  /*10270*/  @!P6 IMAD R147, R147, R17, RZ ;  /* 0x000000119393e224 */ /* 0x000fc400078e02ff */
[-C--:B-1----:R-:W-:Y:S02]  /*10280*/  @!P5 IMAD R11, R150, R17.reuse, RZ ;  /* 0x00000011960bd224 */ /* 0x082fe400078e02ff */
[-C--:B------:R-:W-:Y:S02]  /*10290*/  @!P2 IMAD R5, R148, R17.reuse, RZ ;  /* 0x000000119405a224 */ /* 0x080fe400078e02ff */
[-C--:B------:R-:W-:Y:S02]  /*102a0*/  @!P1 IMAD R149, R149, R17.reuse, RZ ;  /* 0x0000001195959224 */ /* 0x080fe400078e02ff */
[----:B------:R-:W-:Y:S01]  /*102b0*/  @!P3 IMAD R151, R151, R17, RZ ;  /* 0x000000119797b224 */ /* 0x000fe200078e02ff */
[----:B------:R0:W-:Y:S04]  /*102c0*/  @!P0 STG.E.U8 desc[UR36][R6.64+0xf1], R145 ;  /* 0x0000f19106008986 */ /* 0x0001e8000c101124 */
[----:B------:R0:W-:Y:S04]  /*102d0*/  @!P4 STG.E.U8 desc[UR36][R8.64+0xf0], R3 ;  /* 0x0000f0030800c986 */ /* 0x0001e8000c101124 */
[----:B------:R0:W-:Y:S04]  /*102e0*/  @!P6 STG.E.U8 desc[UR36][R8.64+0xf1], R147 ;  /* 0x0000f1930800e986 */ /* 0x0001e8000c101124 */
[----:B------:R0:W-:Y:S04]  /*102f0*/  @!P2 STG.E.U8 desc[UR36][R6.64+0xf8], R5 ;  /* 0x0000f8050600a986 */ /* 0x0001e8000c101124 */
[----:B------:R0:W-:Y:S04]  /*10300*/  @!P1 STG.E.U8 desc[UR36][R6.64+0xf9], R149 ;  /* 0x0000f99506009986 */ /* 0x0001e8000c101124 */
[----:B------:R0:W-:Y:S04]  /*10310*/  @!P5 STG.E.U8 desc[UR36][R8.64+0xf8], R11 ;  /* 0x0000f80b0800d986 */ /* 0x0001e8000c101124 */
[----:B------:R0:W-:Y:S02]  /*10320*/  @!P3 STG.E.U8 desc[UR36][R8.64+0xf9], R151 ;  /* 0x0000f9970800b986 */ /* 0x0001e4000c101124 */
.L_x_546:
[----:B------:R-:W-:Y:S05]  /*10330*/  BSYNC B0 ;  /* 0x0000000000007941 */ /* 0x000fea0003800000 */
.L_x_32:
[----:B0-----:R-:W2:Y:S04]  /*10340*/  LDL.LU R3, [R1+0x200] ;  /* 0x0002000001037983 */ /* 0x001ea80000300800 */
[----:B------:R-:W2:Y:S01]  /*10350*/  LDL.LU R2, [R1+0x204] ;  /* 0x0002040001027983 */ /* 0x000ea20000300800 */
[----:B------:R-:W-:Y:S01]  /*10360*/  ULDC UR4, c[0x0][0xc] ;  /* 0x0000030000047ab9 */ /* 0x000fe20000000800 */
[----:B------:R-:W-:Y:S01]  /*10370*/  ULDC UR5, c[0x0][0x10] ;  /* 0x0000040000057ab9 */ /* 0x000fe20000000800 */
[----:B------:R-:W2:Y:S01]  /*10380*/  LDC R5, c[0x0][0x14] ;  /* 0x00000500ff057b82 */ /* 0x000ea20000000800 */
[----:B------:R-:W-:Y:S01]  /*10390*/  UIMAD.WIDE.U32 UR4, UR4, UR5, URZ ;  /* 0x00000005040472a5 */ /* 0x000fe2000f8e003f */
[----:B------:R-:W-:Y:S01]  /*103a0*/  PRMT R0, RZ, 0x7610, R0 ;  /* 0x00007610ff007816 */ /* 0x000fe20000000000 */
[----:B------:R-:W-:Y:S01]  /*103b0*/  UMOV UR41, 0xffffffff ;  /* 0xffffffff00297882 */ /* 0x000fe20000000000 */
[----:B------:R-:W-:-:S03]  /*103c0*/  UMOV UR43, 0xffffffff ;  /* 0xffffffff002b7882 */ /* 0x000fc60000000000 */
[----:B--2---:R-:W-:-:S04]  /*103d0*/  IMAD.WIDE.U32 R2, R5, UR4, R2 ;  /* 0x0000000405027c25 */ /* 0x004fc8000f8e0002 */
[----:B------:R-:W-:Y:S01]  /*103e0*/  IMAD R5, R5, UR5, RZ ;  /* 0x0000000505057c24 */ /* 0x000fe2000f8e02ff */
[----:B------:R-:W-:Y:S01]  /*103f0*/  ULDC.64 UR4, c[0x0][0x650] ;  /* 0x0001940000047ab9 */ /* 0x000fe20000000a00 */
[----:B-1-3--:R-:W-:Y:S01]  /*10400*/  IMAD.MOV.U32 R6, RZ, RZ, R2 ;  /* 0x000000ffff067224 */ /* 0x00afe200078e0002 */
[----:B------:R-:W-:Y:S01]  /*10410*/  ISETP.GE.U32.AND P0, PT, R2, UR4, PT ;  /* 0x0000000402007c0c */ /* 0x000fe2000bf06070 */
[----:B------:R-:W-:-:S05]  /*10420*/  IMAD.IADD R4, R3, 0x1, R5 ;  /* 0x0000000103047824 */ /* 0x000fca00078e0205 */
[----:B------:R0:W-:Y:S01]  /*10430*/  STL [R1+0x200], R4 ;  /* 0x0002000401007387 */ /* 0x0001e20000100800 */
[----:B------:R-:W-:-:S03]  /*10440*/  ISETP.GE.U32.AND.EX P0, PT, R4, UR5, PT, P0 ;  /* 0x0000000504007c0c */ /* 0x000fc6000bf06100 */
[----:B------:R0:W-:Y:S10]  /*10450*/  STL [R1+0x204], R6 ;  /* 0x0002040601007387 */ /* 0x0001f40000100800 */
[----:B0-----:R-:W-:Y:S05]  /*10460*/  @P0 BRA `(.L_x_547) ;  /* 0x0000000400880947 */ /* 0x001fea0003800000 */
[----:B------:R-:W0:Y:S01]  /*10470*/  S2UR UR6, SR_CTAID.X ;  /* 0x00000000000679c3 */ /* 0x000e220000002500 */
[----:B------:R-:W-:Y:S01]  /*10480*/  ULDC.64 UR12, c[0x0][0x628] ;  /* 0x00018a00000c7ab9 */ /* 0x000fe20000000a00 */
[----:B------:R-:W-:Y:S01]  /*10490*/  ULDC UR4, c[0x0][0x150] ;  /* 0x0000540000047ab9 */ /* 0x000fe20000000800 */
[----:B------:R-:W-:Y:S01]  /*104a0*/  ISETP.NE.U32.AND P0, PT, RZ, UR12, PT ;  /* 0x0000000cff007c0c */ /* 0x000fe2000bf05070 */
[----:B------:R-:W-:Y:S01]  /*104b0*/  ULDC UR15, c[0x0][0x630] ;  /* 0x00018c00000f7ab9 */ /* 0x000fe20000000800 */
[----:B------:R-:W-:Y:S01]  /*104c0*/  R2UR UR16, R6 ;  /* 0x00000000061072ca */ /* 0x000fe200000e0000 */
[----:B------:R-:W-:Y:S01]  /*104d0*/  ULDC UR19, c[0x0][0x154] ;  /* 0x0000550000137ab9 */ /* 0x000fe20000000800 */
[----:B------:R-:W-:Y:S01]  /*104e0*/  ISETP.NE.AND.EX P0, PT, RZ, UR13, PT, P0 ;  /* 0x0000000dff007c0c */ /* 0x000fe2000bf05300 */
[----:B------:R-:W1:Y:S01]  /*104f0*/  S2UR UR18, SR_CTAID.Y ;  /* 0x00000000001279c3 */ /* 0x000e620000002600 */
[----:B------:R-:W-:Y:S02]  /*10500*/  R2UR UR17, R4 ;  /* 0x00000000041172ca */ /* 0x000fe400000e0000 */
[----:B------:R-:W-:-:S02]  /*10510*/  R2UR UR10, R6 ;  /* 0x00000000060a72ca */ /* 0x000fc400000e0000 */
[----:B------:R-:W-:Y:S02]  /*10520*/  R2UR UR11, R4 ;  /* 0x00000000040b72ca */ /* 0x000fe400000e0000 */
[----:B0-----:R-:W-:-:S05]  /*10530*/  I2FP.F32.U32 R0, UR6 ;  /* 0x0000000600007c45 */ /* 0x001fca0008201000 */
[----:B------:R-:W-:-:S04]  /*10540*/  FMUL R0, R0, UR4 ;  /* 0x0000000400007c20 */ /* 0x000fc80008400000 */
[----:B------:R0:W2:Y:S01]  /*10550*/  F2I.U32.TRUNC.NTZ R2, R0 ;  /* 0x0000000000027305 */ /* 0x0000a2000020f000 */
[----:B-1----:R-:W-:Y:S05]  /*10560*/  @!P0 BRA `(.L_x_548) ;  /* 0x0000000000308947 */ /* 0x002fea0003800000 */
        /* <DEDUP_REMOVED lines=12> */
.L_x_548:
[----:B------:R-:W-:Y:S01]  /*10630*/  USHF.R.U64 UR43, UR10, UR15, UR11 ;  /* 0x0000000f0a2b7299 */ /* 0x000fe2000800120b */
[----:B0-----:R-:W-:Y:S01]  /*10640*/  I2FP.F32.U32 R0, UR18 ;  /* 0x0000001200007c45 */ /* 0x001fe20008201000 */
[----:B------:R-:W-:Y:S02]  /*10650*/  USHF.R.U32.HI UR4, URZ, UR15, UR11 ;  /* 0x0000000f3f047299 */ /* 0x000fe4000801160b */
[----:B------:R-:W-:Y:S02]  /*10660*/  UIADD3 UR10, UP0, URZ, -UR43, URZ ;  /* 0x8000002b3f0a7290 */ /* 0x000fe4000ff1e03f */
[----:B------:R-:W-:Y:S01]  /*10670*/  FMUL R0, R0, UR19 ;  /* 0x0000001300007c20 */ /* 0x000fe20008400000 */
[----:B------:R-:W-:Y:S01]  /*10680*/  ULDC.64 UR12, c[0x0][0x620] ;  /* 0x00018800000c7ab9 */ /* 0x000fe20000000a00 */
[----:B------:R-:W-:Y:S01]  /*10690*/  UIADD3.X UR4, URZ, ~UR4, URZ, UP0, !UPT ;  /* 0x800000043f047290 */ /* 0x000fe200087fe43f */
[----:B------:R-:W-:Y:S01]  /*106a0*/  UMOV UR8, UR16 ;  /* 0x0000001000087c82 */ /* 0x000fe20008000000 */
[----:B------:R-:W-:-:S02]  /*106b0*/  UMOV UR9, UR17 ;  /* 0x0000001100097c82 */ /* 0x000fc40008000000 */
[----:B------:R-:W-:Y:S01]  /*106c0*/  UIMAD UR4, UR4, UR12, URZ ;  /* 0x0000000c040472a4 */ /* 0x000fe2000f8e023f */
[----:B------:R-:W0:Y:S01]  /*106d0*/  F2I.U32.TRUNC.NTZ R0, R0 ;  /* 0x0000000000007305 */ /* 0x000e22000020f000 */
[----:B------:R-:W-:Y:S01]  /*106e0*/  UIMAD.WIDE.U32 UR8, UR10, UR12, UR8 ;  /* 0x0000000c0a0872a5 */ /* 0x000fe2000f8e0008 */
[----:B--2---:R-:W-:Y:S01]  /*106f0*/  R2UR UR12, R2 ;  /* 0x00000000020c72ca */ /* 0x004fe200000e0000 */
[----:B------:R-:W-:Y:S01]  /*10700*/  UIMAD UR10, UR10, UR13, UR4 ;  /* 0x0000000d0a0a72a4 */ /* 0x000fe2000f8e0204 */
[----:B------:R-:W-:Y:S01]  /*10710*/  ULDC UR11, c[0x0][0x618] ;  /* 0x00018600000b7ab9 */ /* 0x000fe20000000800 */
[----:B------:R-:W-:Y:S02]  /*10720*/  ULDC UR21, c[0x0][0x658] ;  /* 0x0001960000157ab9 */ /* 0x000fe40000000800 */
[----:B------:R-:W-:Y:S01]  /*10730*/  UIADD3 UR9, UR9, UR10, URZ ;  /* 0x0000000a09097290 */ /* 0x000fe2000fffe03f */
[----:B------:R-:W-:Y:S01]  /*10740*/  UMOV UR15, 0xffffffff ;  /* 0xffffffff000f7882 */ /* 0x000fe20000000000 */
[----:B------:R-:W-:Y:S01]  /*10750*/  ULDC.64 UR4, c[0x0][0x640] ;  /* 0x0001900000047ab9 */ /* 0x000fe20000000a00 */
[----:B------:R-:W-:Y:S01]  /*10760*/  USHF.L.U32 UR15, UR15, UR21, URZ ;  /* 0x000000150f0f7299 */ /* 0x000fe2000800063f */
[----:B------:R-:W-:Y:S01]  /*10770*/  ISETP.NE.U32.AND P0, PT, RZ, UR4, PT ;  /* 0x00000004ff007c0c */ /* 0x000fe2000bf05070 */
[----:B------:R-:W-:-:S02]  /*10780*/  USHF.R.U64 UR16, UR8, UR11, UR9 ;  /* 0x0000000b08107299 */ /* 0x000fc40008001209 */
[----:B------:R-:W-:Y:S01]  /*10790*/  USHF.R.U32.HI UR8, URZ, UR11, UR9 ;  /* 0x0000000b3f087299 */ /* 0x000fe20008011609 */
[----:B0-----:R-:W-:Y:S01]  /*107a0*/  R2UR UR14, R0 ;  /* 0x00000000000e72ca */ /* 0x001fe200000e0000 */
[----:B------:R-:W-:Y:S01]  /*107b0*/  ULDC UR17, c[0x0][0x608] ;  /* 0x0001820000117ab9 */ /* 0x000fe20000000800 */
[----:B------:R-:W-:Y:S01]  /*107c0*/  ULOP3.LUT UR42, URZ, UR15, URZ, 0x33, !UPT ;  /* 0x0000000f3f2a7292 */ /* 0x000fe2000f8e333f */
[----:B------:R-:W-:Y:S01]  /*107d0*/  ISETP.NE.AND.EX P0, PT, RZ, UR5, PT, P0 ;  /* 0x00000005ff007c0c */ /* 0x000fe2000bf05300 */
[----:B------:R-:W-:Y:S02]  /*107e0*/  USHF.R.U64 UR15, UR16, UR17, UR8 ;  /* 0x00000011100f7299 */ /* 0x000fe40008001208 */
[----:B------:R-:W-:Y:S02]  /*107f0*/  USHF.R.U32.HI UR8, URZ, UR17, UR8 ;  /* 0x000000113f087299 */ /* 0x000fe40008011608 */
[----:B------:R-:W-:Y:S02]  /*10800*/  UIADD3 UR12, -UR12, URZ, URZ ;  /* 0x0000003f0c0c7290 */ /* 0x000fe4000fffe13f */
[----:B------:R-:W-:Y:S01]  /*10810*/  USHF.R.U64 UR17, UR15, UR21, UR8 ;  /* 0x000000150f117299 */ /* 0x000fe20008001208 */
[----:B------:R-:W-:Y:S01]  /*10820*/  UMOV UR19, 0x1 ;  /* 0x0000000100137882 */ /* 0x000fe20000000000 */
[----:B------:R-:W-:Y:S01]  /*10830*/  ULDC UR13, c[0x0][0x144] ;  /* 0x00005100000d7ab9 */ /* 0x000fe20000000800 */
[----:B------:R-:W-:Y:S01]  /*10840*/  ULDC UR7, c[0x0][0x600] ;  /* 0x0001800000077ab9 */ /* 0x000fe20000000800 */
[----:B------:R-:W-:-:S02]  /*10850*/  USHF.L.U32 UR24, UR19, UR21, URZ ;  /* 0x0000001513187299 */ /* 0x000fc4000800063f */
[----:B------:R-:W-:Y:S02]  /*10860*/  USHF.R.U32.HI UR8, URZ, UR21, UR8 ;  /* 0x000000153f087299 */ /* 0x000fe40008011608 */
[----:B------:R-:W-:Y:S02]  /*10870*/  UIMAD UR21, UR13, UR12, UR6 ;  /* 0x0000000c0d1572a4 */ /* 0x000fe4000f8e0206 */
[----:B------:R-:W-:Y:S02]  /*10880*/  UIADD3 UR20, UR7, -0x1, URZ ;  /* 0xffffffff07147890 */ /* 0x000fe4000fffe03f */
[----:B------:R-:W-:Y:S01]  /*10890*/  UIADD3 UR19, -UR14, URZ, URZ ;  /* 0x0000003f0e137290 */ /* 0x000fe2000fffe13f */
[----:B------:R-:W-:Y:S01]  /*108a0*/  ULDC UR25, c[0x0][0x148] ;  /* 0x0000520000197ab9 */ /* 0x000fe20000000800 */
[----:B------:R-:W-:Y:S01]  /*108b0*/  ULDC UR22, c[0x0][0x648] ;  /* 0x0001920000167ab9 */ /* 0x000fe20000000800 */
[----:B------:R-:W-:Y:S01]  /*108c0*/  ULDC UR23, c[0x0][0x638] ;  /* 0x00018e0000177ab9 */ /* 0x000fe20000000800 */
        /* <DEDUP_REMOVED lines=14> */
.L_x_549:
[----:B------:R-:W-:Y:S01]  /*109b0*/  UISETP.NE.AND UP0, UPT, UR46, URZ, UPT ;  /* 0x0000003f2e00728c */ /* 0x000fe2000bf05270 */
[----:B------:R-:W-:Y:S01]  /*109c0*/  IMAD.MOV.U32 R0, RZ, RZ, 0x1 ;  /* 0x00000001ff007424 */ /* 0x000fe200078e00ff */
[----:B------:R-:W-:Y:S02]  /*109d0*/  USHF.R.U64 UR4, UR6, UR22, UR8 ;  /* 0x0000001606047299 */ /* 0x000fe40008001208 */
[----:B------:R-:W-:Y:S02]  /*109e0*/  ULOP3.LUT UR42, UR15, UR42, URZ, 0xc0, !UPT ;  /* 0x0000002a0f2a7292 */ /* 0x000fe4000f8ec03f */
[----:B------:R-:W-:Y:S02]  /*109f0*/  UIADD3 UR5, -UR4, URZ, URZ ;  /* 0x0000003f04057290 */ /* 0x000fe4000fffe13f */
[----:B------:R-:W-:Y:S02]  /*10a00*/  UIMAD UR42, UR24, UR4, UR42 ;  /* 0x00000004182a72a4 */ /* 0x000fe4000f8e022a */
[----:B------:R-:W-:-:S02]  /*10a10*/  ULOP3.LUT UR16, UR16, UR20, URZ, 0xc0, !UPT ;  /* 0x0000001410107292 */ /* 0x000fc4000f8ec03f */
[----:B------:R-:W-:Y:S02]  /*10a20*/  @UP0 UIMAD UR21, UR25, UR19, UR18 ;  /* 0x00000013191502a4 */ /* 0x000fe4000f8e0212 */
[----:B------:R-:W-:-:S03]  /*10a30*/  UIMAD UR4, UR5, UR23, UR17 ;  /* 0x00000017050472a4 */ /* 0x000fc6000f8e0211 */
[----:B------:R-:W-:Y:S01]  /*10a40*/  ULDC UR5, c[0x0][0x610] ;  /* 0x0001840000057ab9 */ /* 0x000fe20000000800 */
[----:B------:R-:W-:Y:S02]  /*10a50*/  UIMAD UR4, UR4, UR7, UR16 ;  /* 0x00000007040472a4 */ /* 0x000fe4000f8e0210 */
[----:B------:R-:W-:-:S04]  /*10a60*/  UIMAD UR42, UR42, UR5, UR21 ;  /* 0x000000052a2a72a4 */ /* 0x000fc8000f8e0215 */
[----:B------:R-:W-:Y:S02]  /*10a70*/  USEL UR41, UR4, UR42, !UP0 ;  /* 0x0000002a04297287 */ /* 0x000fe4000c000000 */
[----:B------:R-:W-:-:S12]  /*10a80*/  USEL UR42, UR42, UR4, !UP0 ;  /* 0x000000042a2a7287 */ /* 0x000fd8000c000000 */
.L_x_547:
[----:B------:R-:W-:-:S13]  /*10a90*/  LOP3.LUT P0, RZ, R0, 0xff, RZ, 0xc0, !PT ;  /* 0x000000ff00ff7812 */ /* 0x000fda000780c0ff */
[----:B------:R-:W-:Y:S05]  /*10aa0*/  @P0 BRA `(.L_x_550) ;  /* 0xffffff0800400947 */ /* 0x000fea000383ffff */
[----:B------:R-:W-:Y:S05]  /*10ab0*/  EXIT ;  /* 0x000000000000794d */ /* 0x000fea0003800000 */
.L_x_7:
[----:B------:R-:W2:Y:S01]  /*10ac0*/  LDL R5, [R1+0x204] ;  /* 0x0002040001057983 */ /* 0x000ea20000100800 */
[----:B------:R-:W-:-:S03]  /*10ad0*/  ULDC.64 UR4, c[0x0][0x650] ;  /* 0x0001940000047ab9 */ /* 0x000fc60000000a00 */
[----:B------:R-:W3:Y:S01]  /*10ae0*/  LDL R4, [R1+0x200] ;  /* 0x0002000001047983 */ /* 0x000ee20000100800 */
[----:B------:R-:W-:Y:S01]  /*10af0*/  PRMT R0, RZ, 0x7610, R0 ;  /* 0x00007610ff007816 */ /* 0x000fe20000000000 */
[----:B------:R-:W-:Y:S02]  /*10b00*/  IMAD.MOV.U32 R2, RZ, RZ, -0x1 ;  /* 0xffffffffff027424 */ /* 0x000fe400078e00ff */
[----:B------:R-:W-:Y:S02]  /*10b10*/  IMAD.MOV.U32 R3, RZ, RZ, -0x1 ;  /* 0xffffffffff037424 */ /* 0x000fe400078e00ff */
[----:B------:R-:W-:Y:S01]  /*10b20*/  IMAD.MOV.U32 R9, RZ, RZ, -0x1 ;  /* 0xffffffffff097424 */ /* 0x000fe200078e00ff */
[----:B--2---:R-:W-:-:S04]  /*10b30*/  ISETP.GE.U32.AND P0, PT, R5, UR4, PT ;  /* 0x0000000405007c0c */ /* 0x004fc8000bf06070 */
[----:B---3--:R-:W-:-:S13]  /*10b40*/  ISETP.GE.U32.AND.EX P0, PT, R4, UR5, PT, P0 ;  /* 0x0000000504007c0c */ /* 0x008fda000bf06100 */
        /* <DEDUP_REMOVED lines=21> */
.L_x_552:
[----:B------:R-:W-:Y:S01]  /*10ca0*/  USHF.R.U64 UR4, UR14, UR19, UR15 ;  /* 0x000000130e047299 */ /* 0x000fe2000800120f */
[----:B------:R-:W-:Y:S01]  /*10cb0*/  R2UR UR7, R4 ;  /* 0x00000000040772ca */ /* 0x000fe200000e0000 */
[----:B------:R-:W-:Y:S02]  /*10cc0*/  USHF.R.U32.HI UR5, URZ, UR19, UR15 ;  /* 0x000000133f057299 */ /* 0x000fe4000801160f */
[----:B------:R-:W-:Y:S01]  /*10cd0*/  UIADD3 UR13, UP0, URZ, -UR4, URZ ;  /* 0x800000043f0d7290 */ /* 0x000fe2000ff1e03f */
[----:B------:R-:W-:Y:S01]  /*10ce0*/  ULDC.64 UR14, c[0x0][0x620] ;  /* 0x00018800000e7ab9 */ /* 0x000fe20000000a00 */
[----:B------:R-:W-:Y:S02]  /*10cf0*/  UMOV UR6, UR20 ;  /* 0x0000001400067c82 */ /* 0x000fe40008000000 */
[----:B------:R-:W-:Y:S02]  /*10d00*/  UIADD3.X UR5, URZ, ~UR5, URZ, UP0, !UPT ;  /* 0x800000053f057290 */ /* 0x000fe400087fe43f */
[----:B------:R-:W-:-:S02]  /*10d10*/  UISETP.NE.AND UP1, UPT, UR46, URZ, UPT ;  /* 0x0000003f2e00728c */ /* 0x000fc4000bf25270 */
[----:B------:R-:W-:Y:S02]  /*10d20*/  UIMAD UR5, UR5, UR14, URZ ;  /* 0x0000000e050572a4 */ /* 0x000fe4000f8e023f */
[----:B------:R-:W-:Y:S02]  /*10d30*/  UIMAD.WIDE.U32 UR6, UR13, UR14, UR6 ;  /* 0x0000000e0d0672a5 */ /* 0x000fe4000f8e0006 */
[----:B------:R-:W-:Y:S01]  /*10d40*/  UIMAD UR5, UR13, UR15, UR5 ;  /* 0x0000000f0d0572a4 */ /* 0x000fe2000f8e0205 */
[----:B------:R-:W-:Y:S02]  /*10d50*/  ULDC UR14, c[0x0][0x608] ;  /* 0x00018200000e7ab9 */ /* 0x000fe40000000800 */
[----:B------:R-:W-:Y:S01]  /*10d60*/  ULDC UR13, c[0x0][0x618] ;  /* 0x00018600000d7ab9 */ /* 0x000fe20000000800 */
[----:B------:R-:W-:Y:S01]  /*10d70*/  UIADD3 UR5, UR7, UR5, URZ ;  /* 0x0000000507057290 */ /* 0x000fe2000fffe03f */
[----:B------:R-:W-:Y:S01]  /*10d80*/  ULDC UR22, c[0x0][0x658] ;  /* 0x0001960000167ab9 */ /* 0x000fe20000000800 */
[----:B------:R-:W-:-:S02]  /*10d90*/  @UP1 UIMAD UR8, UR11, UR12, UR10 ;  /* 0x0000000c0b0812a4 */ /* 0x000fc4000f8e020a */
[----:B------:R-:W-:Y:S02]  /*10da0*/  USHF.R.U64 UR17, UR6, UR13, UR5 ;  /* 0x0000000d06117299 */ /* 0x000fe40008001205 */
[----:B------:R-:W-:Y:S01]  /*10db0*/  USHF.R.U32.HI UR5, URZ, UR13, UR5 ;  /* 0x0000000d3f057299 */ /* 0x000fe20008011605 */
[----:B------:R-:W-:Y:S01]  /*10dc0*/  ULDC.64 UR6, c[0x0][0x640] ;  /* 0x0001900000067ab9 */ /* 0x000fe20000000a00 */
[----:B------:R-:W-:Y:S01]  /*10dd0*/  UMOV UR10, 0xffffffff ;  /* 0xffffffff000a7882 */ /* 0x000fe20000000000 */
[----:B------:R-:W-:Y:S01]  /*10de0*/  ISETP.NE.U32.AND P0, PT, RZ, UR6, PT ;  /* 0x00000006ff007c0c */ /* 0x000fe2000bf05070 */
[----:B------:R-:W-:Y:S02]  /*10df0*/  USHF.R.U64 UR18, UR17, UR14, UR5 ;  /* 0x0000000e11127299 */ /* 0x000fe40008001205 */
[----:B------:R-:W-:Y:S01]  /*10e00*/  USHF.R.U32.HI UR5, URZ, UR14, UR5 ;  /* 0x0000000e3f057299 */ /* 0x000fe20008011605 */
[----:B------:R-:W-:Y:S01]  /*10e10*/  ISETP.NE.AND.EX P0, PT, RZ, UR7, PT, P0 ;  /* 0x00000007ff007c0c */ /* 0x000fe2000bf05300 */
[----:B------:R-:W-:-:S02]  /*10e20*/  USHF.L.U32 UR11, UR10, UR22, URZ ;  /* 0x000000160a0b7299 */ /* 0x000fc4000800063f */
[----:B------:R-:W-:Y:S01]  /*10e30*/  USHF.R.U64 UR19, UR18, UR22, UR5 ;  /* 0x0000001612137299 */ /* 0x000fe20008001205 */
[----:B------:R-:W-:Y:S01]  /*10e40*/  ULDC UR20, c[0x0][0x600] ;  /* 0x0001800000147ab9 */ /* 0x000fe20000000800 */
[----:B------:R-:W-:Y:S02]  /*10e50*/  USHF.R.U32.HI UR10, URZ, UR22, UR5 ;  /* 0x000000163f0a7299 */ /* 0x000fe40008011605 */
[----:B------:R-:W-:Y:S02]  /*10e60*/  UIADD3 UR21, UR20, -0x1, URZ ;  /* 0xffffffff14157890 */ /* 0x000fe4000fffe03f */
[----:B------:R-:W-:Y:S01]  /*10e70*/  ULOP3.LUT UR26, URZ, UR11, URZ, 0x33, !UPT ;  /* 0x0000000b3f1a7292 */ /* 0x000fe2000f8e333f */
        /* <DEDUP_REMOVED lines=17> */
.L_x_553:
[----:B------:R-:W-:Y:S01]  /*10f90*/  USHF.R.U64 UR6, UR5, UR23, UR10 ;  /* 0x0000001705067299 */ /* 0x000fe2000800120a */
[----:B------:R-:W-:Y:S01]  /*10fa0*/  IMAD.MOV.U32 R0, RZ, RZ, 0x1 ;  /* 0x00000001ff007424 */ /* 0x000fe200078e00ff */
[----:B------:R-:W-:Y:S01]  /*10fb0*/  USHF.L.U32 UR25, UR25, UR22, URZ ;  /* 0x0000001619197299 */ /* 0x000fe2000800063f */
[----:B------:R-:W-:Y:S01]  /*10fc0*/  IMAD.U32 R9, RZ, RZ, UR4 ;  /* 0x00000004ff097e24 */ /* 0x000fe2000f8e00ff */
[----:B------:R-:W-:Y:S02]  /*10fd0*/  ULOP3.LUT UR5, UR18, UR26, URZ, 0xc0, !UPT ;  /* 0x0000001a12057292 */ /* 0x000fe4000f8ec03f */
[----:B------:R-:W-:Y:S02]  /*10fe0*/  UIADD3 UR7, -UR6, URZ, URZ ;  /* 0x0000003f06077290 */ /* 0x000fe4000fffe13f */
[----:B------:R-:W-:Y:S02]  /*10ff0*/  UIMAD UR6, UR25, UR6, UR5 ;  /* 0x00000006190672a4 */ /* 0x000fe4000f8e0205 */
[----:B------:R-:W-:-:S02]  /*11000*/  ULOP3.LUT UR17, UR17, UR21, URZ, 0xc0, !UPT ;  /* 0x0000001511117292 */ /* 0x000fc4000f8ec03f */
[----:B------:R-:W-:Y:S02]  /*11010*/  UIMAD UR5, UR7, UR24, UR19 ;  /* 0x00000018070572a4 */ /* 0x000fe4000f8e0213 */
[----:B------:R-:W-:Y:S01]  /*11020*/  UISETP.NE.AND UP0, UPT, UR46, URZ, UPT ;  /* 0x0000003f2e00728c */ /* 0x000fe2000bf05270 */
[----:B------:R-:W-:Y:S01]  /*11030*/  ULDC UR7, c[0x0][0x610] ;  /* 0x0001840000077ab9 */ /* 0x000fe20000000800 */
[----:B------:R-:W-:Y:S02]  /*11040*/  UIMAD UR5, UR5, UR20, UR17 ;  /* 0x00000014050572a4 */ /* 0x000fe4000f8e0211 */
[----:B------:R-:W-:-:S04]  /*11050*/  UIMAD UR8, UR6, UR7, UR8 ;  /* 0x00000007060872a4 */ /* 0x000fc8000f8e0208 */
[----:B------:R-:W-:Y:S02]  /*11060*/  USEL UR6, UR5, UR8, !UP0 ;  /* 0x0000000805067287 */ /* 0x000fe4000c000000 */
[----:B------:R-:W-:-:S04]  /*11070*/  USEL UR8, UR8, UR5, !UP0 ;  /* 0x0000000508087287 */ /* 0x000fc8000c000000 */
[----:B------:R-:W-:Y:S02]  /*11080*/  IMAD.U32 R3, RZ, RZ, UR6 ;  /* 0x00000006ff037e24 */ /* 0x000fe4000f8e00ff */
[----:B------:R-:W-:-:S07]  /*11090*/  IMAD.U32 R2, RZ, RZ, UR8 ;  /* 0x00000008ff027e24 */ /* 0x000fce000f8e00ff */
.L_x_551:
[----:B------:R-:W-:-:S08]  /*110a0*/  NOP ;  /* 0x0000000000007918 */ /* 0x000fd00000000000 */
[----:B0-----:R-:W0:-:S00]  /*110b0*/  USETMAXREG.DEALLOC.CTAPOOL 0x18 ;  /* 0x00000018000079c8 */ /* 0x001e0000080e0500 */
[----:B------:R-:W-:-:S13]  /*110c0*/  ISETP.NE.AND P0, PT, RZ, UR9, PT ;  /* 0x00000009ff007c0c */ /* 0x000fda000bf05270 */
[----:B------:R-:W-:Y:S05]  /*110d0*/  @P0 EXIT ;  /* 0x000000000000094d */ /* 0x000fea0003800000 */
[----:B0-----:R-:W-:Y:S01]  /*110e0*/  LOP3.LUT P0, RZ, R0, 0xff, RZ, 0xc0, !PT ;  /* 0x000000ff00ff7812 */ /* 0x001fe2000780c0ff */
[----:B------:R-:W-:Y:S02]  /*110f0*/  IMAD.MOV.U32 R0, RZ, RZ, 0x1 ;  /* 0x00000001ff007424 */ /* 0x000fe400078e00ff */
[----:B------:R-:W-:-:S10]  /*11100*/  IMAD.MOV.U32 R6, RZ, RZ, RZ ;  /* 0x000000ffff067224 */ /* 0x000fd400078e00ff */
[----:B------:R-:W-:Y:S05]  /*11110*/  @!P0 BRA `(.L_x_554) ;  /* 0x0000000c00b48947 */ /* 0x000fea0003800000 */
[----:B------:R-:W0:Y:S01]  /*11120*/  S2UR UR7, SR_CgaCtaId ;  /* 0x00000000000779c3 */ /* 0x000e220000008800 */
[----:B------:R-:W-:Y:S01]  /*11130*/  ULDC UR4, c[0x0][0x28c] ;  /* 0x0000a30000047ab9 */ /* 0x000fe20000000800 */
[----:B------:R-:W-:Y:S01]  /*11140*/  ULDC UR5, c[0x0][0x600] ;  /* 0x0001800000057ab9 */ /* 0x000fe20000000800 */
[----:B------:R-:W-:Y:S01]  /*11150*/  UIADD3 UR12, UR4, 0x1f, URZ ;  /* 0x0000001f040c7890 */ /* 0x000fe2000fffe03f */
[----:B------:R-:W-:Y:S01]  /*11160*/  BSSY B0, `(.L_x_554) ;  /* 0x00000e8000007945 */ /* 0x000fe20003800000 */
[----:B------:R-:W-:Y:S01]  /*11170*/  ULDC UR9, c[0x0][0x658] ;  /* 0x0001960000097ab9 */ /* 0x000fe20000000800 */
[----:B------:R-:W-:Y:S01]  /*11180*/  UMOV UR11, 0xffffffff ;  /* 0xffffffff000b7882 */ /* 0x000fe20000000000 */
[----:B------:R-:W-:Y:S01]  /*11190*/  UMOV UR15, 0x1 ;  /* 0x00000001000f7882 */ /* 0x000fe20000000000 */
[----:B------:R-:W-:Y:S01]  /*111a0*/  USHF.R.S32.HI UR14, URZ, 0x1f, UR12 ;  /* 0x0000001f3f0e7899 */ /* 0x000fe2000801140c */
[----:B------:R-:W-:Y:S01]  /*111b0*/  IMAD.MOV.U32 R8, RZ, RZ, 0x1 ;  /* 0x00000001ff087424 */ /* 0x000fe200078e00ff */
[----:B------:R-:W-:Y:S01]  /*111c0*/  ULDC UR10, c[0x0][0xc] ;  /* 0x00000300000a7ab9 */ /* 0x000fe20000000800 */
[----:B------:R-:W-:Y:S01]  /*111d0*/  UIADD3 UR4, UR5, -0x1, URZ ;  /* 0xffffffff05047890 */ /* 0x000fe2000fffe03f */
[----:B------:R-:W-:Y:S01]  /*111e0*/  IMAD.MOV.U32 R0, RZ, RZ, 0x1 ;  /* 0x00000001ff007424 */ /* 0x000fe200078e00ff */
[----:B------:R-:W-:Y:S01]  /*111f0*/  USHF.L.U32 UR16, UR11, UR9, URZ ;  /* 0x000000090b107299 */ /* 0x000fe2000800063f */
[----:B------:R-:W-:Y:S01]  /*11200*/  IMAD.MOV.U32 R6, RZ, RZ, RZ ;  /* 0x000000ffff067224 */ /* 0x000fe200078e00ff */
[----:B------:R-:W-:Y:S01]  /*11210*/  USHF.L.U32 UR5, UR15, UR9, URZ ;  /* 0x000000090f057299 */ /* 0x000fe2000800063f */
[----:B------:R-:W-:Y:S01]  /*11220*/  ULDC UR11, c[0x0][0x10] ;  /* 0x00000400000b7ab9 */ /* 0x000fe20000000800 */
[----:B------:R-:W-:Y:S01]  /*11230*/  ULEA.HI UR14, UR14, UR12, URZ, 0x5 ;  /* 0x0000000c0e0e7291 */ /* 0x000fe2000f8f283f */
[----:B------:R-:W-:Y:S01]  /*11240*/  UMOV UR21, 0x5 ;  /* 0x0000000500157882 */ /* 0x000fe20000000000 */
[----:B------:R-:W-:-:S02]  /*11250*/  ULOP3.LUT UR26, UR40, 0x2, URZ, 0xfc, !UPT ;  /* 0x00000002281a7892 */ /* 0x000fc4000f8efc3f */
[----:B------:R-:W-:Y:S02]  /*11260*/  USHF.R.S32.HI UR18, URZ, 0x5, UR14 ;  /* 0x000000053f127899 */ /* 0x000fe4000801140e */
[----:B0-----:R-:W-:Y:S02]  /*11270*/  ULOP3.LUT UR8, UR7, 0x1, URZ, 0xc0, !UPT ;  /* 0x0000000107087892 */ /* 0x001fe4000f8ec03f */
[----:B------:R-:W-:Y:S02]  /*11280*/  USHF.R.U32.HI UR27, URZ, 0x1, UR7 ;  /* 0x000000013f1b7899 */ /* 0x000fe40008011607 */
[----:B------:R-:W-:Y:S02]  /*11290*/  USHF.L.U32 UR13, UR7, 0x7, URZ ;  /* 0x00000007070d7899 */ /* 0x000fe4000800063f */
[----:B------:R-:W-:Y:S02]  /*112a0*/  USHF.L.U32 UR6, UR7, 0xc, URZ ;  /* 0x0000000c07067899 */ /* 0x000fe4000800063f */
[----:B------:R-:W-:-:S02]  /*112b0*/  ULOP3.LUT UR7, UR7, 0xfffffffe, URZ, 0xc0, !UPT ;  /* 0xfffffffe07077892 */ /* 0x000fc4000f8ec03f */
[----:B------:R-:W-:Y:S02]  /*112c0*/  UISETP.GT.U32.AND UP0, UPT, UR8, 0xffff, UPT ;  /* 0x0000ffff0800788c */ /* 0x000fe4000bf04070 */
[----:B------:R-:W-:Y:S02]  /*112d0*/  ULOP3.LUT UR17, UR6, 0x1000, URZ, 0xc0, !UPT ;  /* 0x0000100006117892 */ /* 0x000fe4000f8ec03f */
[----:B------:R-:W-:Y:S02]  /*112e0*/  USHF.L.U32 UR19, UR15, UR7, URZ ;  /* 0x000000070f137299 */ /* 0x000fe4000800063f */
[----:B------:R-:W-:Y:S02]  /*112f0*/  ULOP3.LUT UR9, UR7, 0x1, URZ, 0xfc, !UPT ;  /* 0x0000000107097892 */ /* 0x000fe4000f8efc3f */
[----:B------:R-:W-:Y:S02]  /*11300*/  UIMAD.WIDE.U32 UR6, UR10, UR11, URZ ;  /* 0x0000000b0a0672a5 */ /* 0x000fe4000f8e003f */
[----:B------:R-:W-:Y:S01]  /*11310*/  USEL UR8, UR8, 0xffff, !UP0 ;  /* 0x0000ffff08087887 */ /* 0x000fe2000c000000 */
[----:B------:R-:W-:Y:S01]  /*11320*/  ULDC UR10, c[0x0][0x14] ;  /* 0x00000500000a7ab9 */ /* 0x000fe20000000800 */
[----:B------:R-:W-:-:S02]  /*11330*/  USHF.L.U32 UR9, UR15, UR9, URZ ;  /* 0x000000090f097299 */ /* 0x000fc4000800063f */
[----:B------:R-:W-:Y:S02]  /*11340*/  UIMAD.WIDE.U32 UR24, UR6, UR10, URZ ;  /* 0x0000000a061872a5 */ /* 0x000fe4000f8e003f */
[----:B------:R-:W-:Y:S02]  /*11350*/  UIMAD UR20, UR7, UR10, URZ ;  /* 0x0000000a071472a4 */ /* 0x000fe4000f8e023f */
[----:B------:R-:W-:Y:S02]  /*11360*/  ULOP3.LUT UR8, UR8, 0xffff, URZ, 0xc0, !UPT ;  /* 0x0000ffff08087892 */ /* 0x000fe4000f8ec03f */
[----:B------:R-:W-:Y:S02]  /*11370*/  ULEA UR28, UR27, 0x100, 0xc ;  /* 0x000001001b1c7891 */ /* 0x000fe4000f8e603f */
[----:B------:R-:W-:Y:S02]  /*11380*/  ULOP3.LUT UR13, UR13, 0x80, URZ, 0xc0, !UPT ;  /* 0x000000800d0d7892 */ /* 0x000fe4000f8ec03f */
[----:B------:R-:W-:-:S02]  /*11390*/  ULOP3.LUT UR16, URZ, UR16, URZ, 0x33, !UPT ;  /* 0x000000103f107292 */ /* 0x000fc4000f8e333f */
[----:B------:R-:W-:Y:S02]  /*113a0*/  ULOP3.LUT UR17, UR17, 0x8100, URZ, 0xfc, !UPT ;  /* 0x0000810011117892 */ /* 0x000fe4000f8efc3f */
[----:B------:R-:W-:Y:S02]  /*113b0*/  ULOP3.LUT UR19, UR19, UR9, URZ, 0xfc, !UPT ;  /* 0x0000000913137292 */ /* 0x000fe4000f8efc3f */
[----:B------:R-:W-:Y:S02]  /*113c0*/  UIADD3 UR20, UR25, UR20, URZ ;  /* 0x0000001419147290 */ /* 0x000fe4000fffe03f */
[----:B------:R-:W-:Y:S02]  /*113d0*/  USHF.L.U32 UR21, UR21, UR8, URZ ;  /* 0x0000000815157299 */ /* 0x000fe4000800063f */
[----:B------:R-:W-:Y:S01]  /*113e0*/  UIADD3 UR35, UR18, 0x1, URZ ;  /* 0x0000000112237890 */ /* 0x000fe2000fffe03f */
[----:B------:R-:W-:-:S11]  /*113f0*/  ULDC.64 UR30, c[0x0][0x198] ;  /* 0x00006600001e7ab9 */ /* 0x000fd60000000a00 */
.L_x_565:
[----:B------:R-:W-:-:S03]  /*11400*/  UMOV UR6, 0xffffffff ;  /* 0xffffffff00067882 */ /* 0x000fc60000000000 */
[----:B------:R-:W-:Y:S05]  /*11410*/  BRA.DIV UR6, `(.L_x_555) ;  /* 0x0000000e06e07947 */ /* 0x000fea000b800000 */
[----:B------:R-:W-:-:S13]  /*11420*/  ELECT P6, URZ, PT ;  /* 0x00000000003f782f */ /* 0x000fda00038c0000 */
.L_x_576:
[----:B------:R-:W0:Y:S01]  /*11430*/  LDC R4, c[0x0][0x28c] ;  /* 0x0000a300ff047b82 */ /* 0x000e220000000800 */
[----:B------:R-:W-:Y:S01]  /*11440*/  BSSY B1, `(.L_x_556) ;  /* 0x000003b000017945 */ /* 0x000fe20003800000 */
[----:B0-----:R-:W-:-:S13]  /*11450*/  ISETP.LT.OR P6, PT, R4, 0x1, !P6 ;  /* 0x000000010400780c */ /* 0x001fda00077c1670 */
[----:B------:R-:W-:Y:S05]  /*11460*/  @P6 BRA `(.L_x_557) ;  /* 0x0000000000e06947 */ /* 0x000fea0003800000 */
[----:B------:R-:W-:Y:S01]  /*11470*/  LEA R4, R2, UR27, 0x1 ;  /* 0x0000001b02047c11 */ /* 0x000fe2000f8e08ff */
[----:B------:R-:W-:Y:S01]  /*11480*/  IMAD.MOV.U32 R12, RZ, RZ, RZ ;  /* 0x000000ffff0c7224 */ /* 0x000fe200078e00ff */
[----:B------:R-:W-:Y:S01]  /*11490*/  LEA R2, R3, UR13, 0x8 ;  /* 0x0000000d03027c11 */ /* 0x000fe2000f8e40ff */
[----:B------:R-:W-:Y:S02]  /*114a0*/  IMAD.U32 R14, RZ, RZ, UR35 ;  /* 0x00000023ff0e7e24 */ /* 0x000fe4000f8e00ff */
[----:B------:R-:W-:Y:S02]  /*114b0*/  IMAD.SHL.U32 R11, R4, 0x80, RZ ;  /* 0x00000080040b7824 */ /* 0x000fe400078e00ff */
[----:B------:R-:W-:Y:S02]  /*114c0*/  IMAD.MOV.U32 R3, RZ, RZ, R0 ;  /* 0x000000ffff037224 */ /* 0x000fe400078e0000 */
[----:B------:R-:W-:-:S07]  /*114d0*/  IMAD.MOV.U32 R4, RZ, RZ, R6 ;  /* 0x000000ffff047224 */ /* 0x000fce00078e0006 */
.L_x_560:
[----:B------:R-:W0:Y:S01]  /*114e0*/  S2R R10, SR_CgaCtaId ;  /* 0x00000000000a7919 */ /* 0x000e220000008800 */
[----:B------:R-:W-:Y:S01]  /*114f0*/  MOV R5, 0x400 ;  /* 0x0000040000057802 */ /* 0x000fe20000000f00 */
[----:B------:R-:W1:Y:S03]  /*11500*/  S2R R7, SR_TID.X ;  /* 0x0000000000077919 */ /* 0x000e660000002100 */
[----:B0-----:R-:W-:Y:S02]  /*11510*/  LEA R13, R10, R5, 0x18 ;  /* 0x000000050a0d7211 */ /* 0x001fe400078ec0ff */
[----:B------:R-:W-:Y:S02]  /*11520*/  SHF.L.U32 R5, R3, 0x1f, RZ ;  /* 0x0000001f03057819 */ /* 0x000fe400000006ff */
[----:B-1----:R-:W-:Y:S01]  /*11530*/  LOP3.LUT P1, RZ, R7, 0x7f, RZ, 0xc0, !PT ;  /* 0x0000007f07ff7812 */ /* 0x002fe2000782c0ff */
[----:B------:R-:W-:-:S04]  /*11540*/  IMAD R10, R4, 0x8, R13 ;  /* 0x00000008040a7824 */ /* 0x000fc800078e020d */
[----:B------:R-:W0:Y:S08]  /*11550*/  SYNCS.PHASECHK.TRANS64.TRYWAIT P0, [R10+URZ+0x20], R5 ;  /* 0x000020050a0075a7 */ /* 0x000e30000800017f */
[----:B------:R-:W1:Y:S01]  /*11560*/  @!P1 LDC R7, c[0x0][0x500] ;  /* 0x00014000ff079b82 */ /* 0x000e620000000800 */
[----:B0-----:R-:W-:Y:S05]  /*11570*/  @!P0 BRA `(.L_x_558) ;  /* 0x0000000c00a88947 */ /* 0x001fea0003800000 */
.L_x_577:
[----:B------:R-:W-:Y:S01]  /*11580*/  UPRMT UR6, UR26, 0x9910, URZ ;  /* 0x000099101a067896 */ /* 0x000fe2000800003f */
[----:B-1----:R1:W-:Y:S03]  /*11590*/  @!P1 SYNCS.ARRIVE.TRANS64 RZ, [R10+URZ], R7 ;  /* 0x000000070aff99a7 */ /* 0x0023e6000800003f */
[----:B------:R-:W-:-:S06]  /*115a0*/  UISETP.NE.AND UP0, UPT, UR6, 0x2, UPT ;  /* 0x000000020600788c */ /* 0x000fcc000bf05270 */
[----:B------:R-:W-:-:S13]  /*115b0*/  PLOP3.LUT P0, PT, PT, PT, UP0, 0x80, 0x0 ;  /* 0x000000000000781c */ /* 0x000fda0003f0f008 */
[----:B-1----:R-:W-:Y:S05]  /*115c0*/  @P0 BRA `(.L_x_559) ;  /* 0x0000000000040947 */ /* 0x002fea0003800000 */
[----:B------:R-:W-:Y:S01]  /*115d0*/  BPT.TRAP 0x1 ;  /* 0x000000040000795c */ /* 0x000fe20000300000 */
.L_x_559:
[----:B------:R-:W-:Y:S01]  /*115e0*/  R2UR UR11, R4 ;  /* 0x00000000040b72ca */ /* 0x000fe200000e0000 */
[----:B------:R-:W-:Y:S01]  /*115f0*/  VIADD R14, R14, 0xffffffff ;  /* 0xffffffff0e0e7836 */ /* 0x000fe20000000000 */
[----:B------:R-:W-:Y:S01]  /*11600*/  R2UR UR23, R13 ;  /* 0x000000000d1772ca */ /* 0x000fe200000e0000 */
[----:B------:R-:W-:Y:S01]  /*11610*/  UIADD3 UR6, UP0, UR30, 0xf0, URZ ;  /* 0x000000f01e067890 */ /* 0x000fe2000ff1e03f */
[----:B------:R-:W-:Y:S01]  /*11620*/  R2UR UR29, R11 ;  /* 0x000000000b1d72ca */ /* 0x000fe200000e0000 */
[----:B------:R-:W-:Y:S01]  /*11630*/  UIADD3 UR32, UP1, UR30, 0x1f0, URZ ;  /* 0x000001f01e207890 */ /* 0x000fe2000ff3e03f */
[----:B------:R-:W-:Y:S01]  /*11640*/  R2UR UR9, R10 ;  /* 0x000000000a0972ca */ /* 0x000fe200000e0000 */
[----:B------:R-:W-:Y:S01]  /*11650*/  UPRMT UR22, URZ, 0x5410, UR21 ;  /* 0x000054103f167896 */ /* 0x000fe20008000015 */
[----:B------:R-:W-:Y:S01]  /*11660*/  R2UR UR10, R12 ;  /* 0x000000000c0a72ca */ /* 0x000fe200000e0000 */
[----:B------:R-:W-:Y:S01]  /*11670*/  VIADD R4, R4, 0x1 ;  /* 0x0000000104047836 */ /* 0x000fe20000000000 */
[----:B------:R-:W-:Y:S01]  /*11680*/  R2UR UR12, R9 ;  /* 0x00000000090c72ca */ /* 0x000fe200000e0000 */
[----:B------:R-:W-:Y:S01]  /*11690*/  UPRMT UR36, URZ, 0x5410, UR19 ;  /* 0x000054103f247896 */ /* 0x000fe20008000013 */
[----:B------:R-:W-:Y:S01]  /*116a0*/  R2UR UR34, R2 ;  /* 0x00000000022272ca */ /* 0x000fe200000e0000 */
[----:B------:R-:W-:Y:S01]  /*116b0*/  ULEA UR7, UR11, UR28, 0xd ;  /* 0x0000001c0b077291 */ /* 0x000fe2000f8e683f */
[----:B------:R-:W-:Y:S01]  /*116c0*/  ISETP.GT.AND P1, PT, R14, 0x1, PT ;  /* 0x000000010e00780c */ /* 0x000fe20003f24270 */
[----:B------:R-:W-:Y:S01]  /*116d0*/  ULEA UR11, UR11, UR17, 0xd ;  /* 0x000000110b0b7291 */ /* 0x000fe2000f8e683f */
[----:B------:R-:W-:Y:S01]  /*116e0*/  ISETP.NE.AND P0, PT, R4, 0x4, PT ;  /* 0x000000040400780c */ /* 0x000fe20003f05270 */
[----:B------:R-:W-:Y:S01]  /*116f0*/  UIADD3 UR8, UR23, UR7, URZ ;  /* 0x0000000717087290 */ /* 0x000fe2000fffe03f */
[----:B------:R-:W-:Y:S01]  /*11700*/  VIADD R12, R12, 0x20 ;  /* 0x000000200c0c7836 */ /* 0x000fe20000000000 */
[----:B------:R-:W-:Y:S01]  /*11710*/  UIADD3.X UR7, URZ, UR31, URZ, UP0, !UPT ;  /* 0x0000001f3f077290 */ /* 0x000fe200087fe43f */
[----:B0-----:R-:W-:Y:S01]  /*11720*/  SEL R10, RZ, 0x1, P0 ;  /* 0x00000001ff0a7807 */ /* 0x001fe20000000000 */
[----:B------:R-:W-:Y:S01]  /*11730*/  UIADD3 UR23, UR23, UR11, URZ ;  /* 0x0000000b17177290 */ /* 0x000fe2000fffe03f */
[----:B------:R-:W-:Y:S01]  /*11740*/  SEL R4, R4, RZ, P0 ;  /* 0x000000ff04047207 */ /* 0x000fe20000000000 */
[----:B------:R-:W-:Y:S01]  /*11750*/  UIADD3.X UR33, URZ, UR31, URZ, UP1, !UPT ;  /* 0x0000001f3f217290 */ /* 0x000fe20008ffe43f */
[----:B------:R-:W-:Y:S01]  /*11760*/  LOP3.LUT R3, R3, R10, RZ, 0x3c, !PT ;  /* 0x0000000a03037212 */ /* 0x000fe200078e3cff */
[----:B------:R-:W-:Y:S01]  /*11770*/  UMOV UR14, 0x0 ;  /* 0x00000000000e7882 */ /* 0x000fe20000000000 */
[----:B------:R-:W-:Y:S01]  /*11780*/  UMOV UR15, 0x10000000 ;  /* 0x10000000000f7882 */ /* 0x000fe20000000000 */
[----:B------:R-:W-:-:S02]  /*11790*/  UMOV UR11, UR29 ;  /* 0x0000001d000b7c82 */ /* 0x000fc40008000000 */
[----:B------:R0:W-:Y:S02]  /*117a0*/  UTMALDG.3D.MULTICAST [UR8], [UR6], UR22, desc[UR14] ;  /* 0x00000e08060073b4 */ /* 0x0001e40008011816 */
[----:B0-----:R-:W-:Y:S01]  /*117b0*/  UMOV UR8, UR23 ;  /* 0x0000001700087c82 */ /* 0x001fe20008000000 */
[----:B------:R-:W-:Y:S02]  /*117c0*/  UMOV UR11, UR34 ;  /* 0x00000022000b7c82 */ /* 0x000fe40008000000 */
[----:B------:R0:W-:Y:S02]  /*117d0*/  UTMALDG.3D.MULTICAST [UR8], [UR32], UR36, desc[UR14] ;  /* 0x00000e08200073b4 */ /* 0x0001e40008011824 */
[----:B0-----:R-:W-:Y:S05]  /*117e0*/  @P1 BRA `(.L_x_560) ;  /* 0xfffffffc003c1947 */ /* 0x001fea000383ffff */
.L_x_557:
[----:B------:R-:W-:Y:S05]  /*117f0*/  BSYNC B1 ;  /* 0x0000000000017941 */ /* 0x000fea0003800000 */
.L_x_556:
[----:B------:R-:W2:Y:S01]  /*11800*/  LDL.LU R15, [R1+0x200] ;  /* 0x00020000010f7983 */ /* 0x000ea20000300800 */
[----:B------:R-:W-:Y:S01]  /*11810*/  LOP3.LUT P2, RZ, R8, 0xff, RZ, 0xc0, !PT ;  /* 0x000000ff08ff7812 */ /* 0x000fe2000784c0ff */
[----:B------:R-:W-:Y:S01]  /*11820*/  VIADD R6, R6, UR18 ;  /* 0x0000001206067c36 */ /* 0x000fe20008000000 */
[----:B------:R-:W-:Y:S01]  /*11830*/  ULDC.64 UR6, c[0x0][0x650] ;  /* 0x0001940000067ab9 */ /* 0x000fe20000000a00 */
[----:B------:R-:W3:Y:S01]  /*11840*/  LDL.LU R13, [R1+0x204] ;  /* 0x00020400010d7983 */ /* 0x000ee20000300800 */
[----:B------:R-:W-:Y:S01]  /*11850*/  BSSY B1, `(.L_x_561) ;  /* 0x0000076000017945 */ /* 0x000fe20003800000 */
[----:B------:R-:W-:Y:S01]  /*11860*/  IMAD.MOV.U32 R9, RZ, RZ, -0x1 ;  /* 0xffffffffff097424 */ /* 0x000fe200078e00ff */
[----:B------:R-:W-:Y:S02]  /*11870*/  SHF.R.U32.HI R2, RZ, 0x2, R6 ;  /* 0x00000002ff027819 */ /* 0x000fe40000011606 */
[----:B------:R-:W-:Y:S02]  /*11880*/  ISETP.GT.U32.AND P0, PT, R6, 0x3, PT ;  /* 0x000000030600780c */ /* 0x000fe40003f04070 */
[----:B------:R-:W-:-:S02]  /*11890*/  LOP3.LUT R2, R2, 0x1, RZ, 0xc0, !PT ;  /* 0x0000000102027812 */ /* 0x000fc400078ec0ff */
[----:B------:R-:W-:Y:S01]  /*118a0*/  LOP3.LUT R6, R6, 0x3, RZ, 0xc0, !PT ;  /* 0x0000000306067812 */ /* 0x000fe200078ec0ff */
[----:B------:R-:W0:Y:S01]  /*118b0*/  @P2 S2R R3, SR_CgaCtaId ;  /* 0x0000000000032919 */ /* 0x000e220000008800 */
[----:B------:R-:W-:Y:S01]  /*118c0*/  ISETP.NE.U32.AND P1, PT, R2, 0x1, PT ;  /* 0x000000010200780c */ /* 0x000fe20003f25070 */
[----:B------:R-:W-:Y:S01]  /*118d0*/  IMAD.U32 R2, RZ, RZ, UR18 ;  /* 0x00000012ff027e24 */ /* 0x000fe2000f8e00ff */
[----:B------:R-:W-:Y:S02]  /*118e0*/  PRMT R4, RZ, 0x7610, R4 ;  /* 0x00007610ff047816 */ /* 0x000fe40000000004 */
[----:B------:R-:W-:Y:S02]  /*118f0*/  PRMT R8, RZ, 0x7610, R8 ;  /* 0x00007610ff087816 */ /* 0x000fe40000000008 */
[----:B------:R-:W-:Y:S02]  /*11900*/  ISETP.LT.U32.AND P0, PT, R2, 0x4, P0 ;  /* 0x000000040200780c */ /* 0x000fe40000701070 */
[----:B------:R-:W-:-:S04]  /*11910*/  @P2 MOV R2, 0x400 ;  /* 0x0000040000022802 */ /* 0x000fc80000000f00 */
[----:B0-----:R-:W-:Y:S01]  /*11920*/  @P2 LEA R2, R3, R2, 0x18 ;  /* 0x0000000203022211 */ /* 0x001fe200078ec0ff */
[----:B------:R-:W-:-:S03]  /*11930*/  IMAD.U32 R3, RZ, RZ, UR18 ;  /* 0x00000012ff037e24 */ /* 0x000fc6000f8e00ff */
[----:B------:R0:W-:Y:S02]  /*11940*/  @P2 SYNCS.ARRIVE.TRANS64.A1T0 RZ, [R2+URZ+0x58], RZ ;  /* 0x000058ff02ff29a7 */ /* 0x0001e4000810003f */
[----:B------:R-:W-:Y:S02]  /*11950*/  ISETP.GT.U32.AND P1, PT, R3, 0x3, !P1 ;  /* 0x000000030300780c */ /* 0x000fe40004f24070 */
[----:B------:R-:W-:Y:S02]  /*11960*/  SEL R3, RZ, 0x1, !P0 ;  /* 0x00000001ff037807 */ /* 0x000fe40004000000 */
[----:B0-----:R-:W-:-:S04]  /*11970*/  SEL R2, RZ, 0x1, !P1 ;  /* 0x00000001ff027807 */ /* 0x001fc80004800000 */
[----:B------:R-:W-:Y:S01]  /*11980*/  LOP3.LUT R0, R2, R0, R3, 0x96, !PT ;  /* 0x0000000002007212 */ /* 0x000fe200078e9603 */
[----:B------:R-:W-:Y:S02]  /*11990*/  IMAD.MOV.U32 R2, RZ, RZ, -0x1 ;  /* 0xffffffffff027424 */ /* 0x000fe400078e00ff */
[----:B------:R-:W-:Y:S01]  /*119a0*/  IMAD.MOV.U32 R3, RZ, RZ, -0x1 ;  /* 0xffffffffff037424 */ /* 0x000fe200078e00ff */
[----:B---3--:R-:W-:-:S04]  /*119b0*/  IADD3 R13, P0, R13, UR24, RZ ;  /* 0x000000180d0d7c10 */ /* 0x008fc8000ff1e0ff */
[----:B--2---:R-:W-:Y:S01]  /*119c0*/  IADD3.X R15, R15, UR20, RZ, P0, !PT ;  /* 0x000000140f0f7c10 */ /* 0x004fe200087fe4ff */
[----:B------:R0:W-:Y:S01]  /*119d0*/  STL [R1+0x204], R13 ;  /* 0x0002040d01007387 */ /* 0x0001e20000100800 */
[----:B------:R-:W-:-:S03]  /*119e0*/  ISETP.GE.U32.AND P0, PT, R13, UR6, PT ;  /* 0x000000060d007c0c */ /* 0x000fc6000bf06070 */
[----:B------:R0:W-:Y:S01]  /*119f0*/  STL [R1+0x200], R15 ;  /* 0x0002000f01007387 */ /* 0x0001e20000100800 */
[----:B------:R-:W-:-:S13]  /*11a00*/  ISETP.GE.U32.AND.EX P0, PT, R15, UR7, PT, P0 ;  /* 0x000000070f007c0c */ /* 0x000fda000bf06100 */
[----:B0-----:R-:W-:Y:S05]  /*11a10*/  @P0 BRA `(.L_x_562) ;  /* 0x0000000400640947 */ /* 0x001fea0003800000 */
[----:B------:R-:W0:Y:S01]  /*11a20*/  S2R R7, SR_CTAID.X ;  /* 0x0000000000077919 */ /* 0x000e220000002500 */
[----:B------:R-:W-:Y:S01]  /*11a30*/  ULDC UR6, c[0x0][0x150] ;  /* 0x0000540000067ab9 */ /* 0x000fe20000000800 */
[----:B------:R-:W1:Y:S01]  /*11a40*/  LDC R4, c[0x0][0x144] ;  /* 0x00005100ff047b82 */ /* 0x000e620000000800 */
[----:B------:R-:W-:Y:S01]  /*11a50*/  UISETP.NE.AND UP0, UPT, UR46, URZ, UPT ;  /* 0x0000003f2e00728c */ /* 0x000fe2000bf05270 */
[----:B------:R-:W2:Y:S01]  /*11a60*/  S2R R5, SR_CTAID.Y ;  /* 0x0000000000057919 */ /* 0x000ea20000002600 */
[----:B------:R-:W-:-:S04]  /*11a70*/  ULDC UR9, c[0x0][0x630] ;  /* 0x00018c0000097ab9 */ /* 0x000fc80000000800 */
[----:B------:R-:W-:Y:S01]  /*11a80*/  PLOP3.LUT P0, PT, PT, PT, UP0, 0x80, 0x0 ;  /* 0x000000000000781c */ /* 0x000fe20003f0f008 */
[----:B------:R-:W3:Y:S01]  /*11a90*/  LDC R10, c[0x0][0x148] ;  /* 0x00005200ff0a7b82 */ /* 0x000ee20000000800 */
[----:B0-----:R-:W-:Y:S02]  /*11aa0*/  I2FP.F32.U32 R2, R7 ;  /* 0x0000000700027245 */ /* 0x001fe40000201000 */
[----:B--2---:R-:W-:-:S03]  /*11ab0*/  I2FP.F32.U32 R3, R5 ;  /* 0x0000000500037245 */ /* 0x004fc60000201000 */
[----:B------:R-:W-:Y:S01]  /*11ac0*/  FMUL R2, R2, UR6 ;  /* 0x0000000602027c20 */ /* 0x000fe20008400000 */
[----:B------:R-:W-:Y:S02]  /*11ad0*/  ULDC UR6, c[0x0][0x154] ;  /* 0x0000550000067ab9 */ /* 0x000fe40000000800 */
[----:B------:R-:W-:Y:S01]  /*11ae0*/  FMUL R9, R3, UR6 ;  /* 0x0000000603097c20 */ /* 0x000fe20008400000 */
[----:B------:R-:W-:Y:S02]  /*11af0*/  ULDC.64 UR6, c[0x0][0x628] ;  /* 0x00018a0000067ab9 */ /* 0x000fe40000000a00 */
[----:B------:R-:W0:Y:S08]  /*11b00*/  F2I.U32.TRUNC.NTZ R2, R2 ;  /* 0x0000000200027305 */ /* 0x000e30000020f000 */
[----:B------:R-:W2:Y:S01]  /*11b10*/  F2I.U32.TRUNC.NTZ R9, R9 ;  /* 0x0000000900097305 */ /* 0x000ea2000020f000 */
[----:B0-----:R-:W-:-:S02]  /*11b20*/  IMAD.MOV R3, RZ, RZ, -R2 ;  /* 0x000000ffff037224 */ /* 0x001fc400078e0a02 */
[----:B------:R-:W-:Y:S02]  /*11b30*/  IMAD.MOV.U32 R2, RZ, RZ, R13 ;  /* 0x000000ffff027224 */ /* 0x000fe400078e000d */
[----:B-1----:R-:W-:Y:S02]  /*11b40*/  IMAD R7, R4, R3, R7 ;  /* 0x0000000304077224 */ /* 0x002fe400078e0207 */
[----:B--2---:R-:W-:-:S04]  /*11b50*/  IMAD.MOV R3, RZ, RZ, -R9 ;  /* 0x000000ffff037224 */ /* 0x004fc800078e0a09 */
[----:B---3--:R-:W-:Y:S01]  /*11b60*/  @P0 IMAD R7, R10, R3, R5 ;  /* 0x000000030a070224 */ /* 0x008fe200078e0205 */
[----:B------:R-:W-:Y:S01]  /*11b70*/  ISETP.NE.U32.AND P0, PT, RZ, UR6, PT ;  /* 0x00000006ff007c0c */ /* 0x000fe2000bf05070 */
[----:B------:R-:W-:-:S03]  /*11b80*/  IMAD.MOV.U32 R3, RZ, RZ, R15 ;  /* 0x000000ffff037224 */ /* 0x000fc600078e000f */
[----:B------:R-:W-:-:S13]  /*11b90*/  ISETP.NE.AND.EX P0, PT, RZ, UR7, PT, P0 ;  /* 0x00000007ff007c0c */ /* 0x000fda000bf05300 */
[----:B------:R-:W-:Y:S05]  /*11ba0*/  @!P0 BRA `(.L_x_563) ;  /* 0x0000000000288947 */ /* 0x000fea0003800000 */
[----:B------:R-:W-:Y:S02]  /*11bb0*/  ULDC UR8, c[0x0][0x634] ;  /* 0x00018d0000087ab9 */ /* 0x000fe40000000800 */
[----:B------:R-:W-:-:S05]  /*11bc0*/  IADD3 R3, P0, R13, UR8, RZ ;  /* 0x000000080d037c10 */ /* 0x000fca000ff1e0ff */
[----:B------:R-:W-:-:S04]  /*11bd0*/  IMAD.X R9, RZ, RZ, R15, P0 ;  /* 0x000000ffff097224 */ /* 0x000fc800000e060f */
[----:B------:R-:W-:-:S04]  /*11be0*/  IMAD.WIDE.U32 R4, R9, UR6, RZ ;  /* 0x0000000609047c25 */ /* 0x000fc8000f8e00ff */
[----:B------:R-:W-:-:S04]  /*11bf0*/  IMAD.WIDE.U32 R4, P0, R3, UR7, R4 ;  /* 0x0000000703047c25 */ /* 0x000fc8000f800004 */
[----:B------:R-:W-:-:S04]  /*11c00*/  IMAD.WIDE.U32 R2, R3, UR6, RZ ;  /* 0x0000000603027c25 */ /* 0x000fc8000f8e00ff */
[----:B------:R-:W-:Y:S01]  /*11c10*/  IMAD.MOV.U32 R2, RZ, RZ, R5 ;  /* 0x000000ffff027224 */ /* 0x000fe200078e0005 */
[----:B------:R-:W-:Y:S01]  /*11c20*/  IADD3 RZ, P1, R3, R4, RZ ;  /* 0x0000000403ff7210 */ /* 0x000fe20007f3e0ff */
[----:B------:R-:W-:-:S04]  /*11c30*/  IMAD.X R3, RZ, RZ, RZ, P0 ;  /* 0x000000ffff037224 */ /* 0x000fc800000e06ff */
[----:B------:R-:W-:-:S08]  /*11c40*/  IMAD.WIDE.U32.X R2, R9, UR7, R2, P1 ;  /* 0x0000000709027c25 */ /* 0x000fd000088e0402 */
.L_x_563:
[--C-:B------:R-:W-:Y:S01]  /*11c50*/  SHF.R.U64 R9, R2, UR9, R3.reuse ;  /* 0x0000000902097c19 */ /* 0x100fe20008001203 */
[----:B------:R-:W-:Y:S01]  /*11c60*/  ULDC.64 UR6, c[0x0][0x620] ;  /* 0x0001880000067ab9 */ /* 0x000fe20000000a00 */
[----:B------:R-:W-:Y:S01]  /*11c70*/  SHF.R.U32.HI R2, RZ, UR9, R3 ;  /* 0x00000009ff027c19 */ /* 0x000fe20008011603 */
[----:B------:R-:W-:Y:S01]  /*11c80*/  IMAD.MOV.U32 R3, RZ, RZ, R15 ;  /* 0x000000ffff037224 */ /* 0x000fe200078e000f */
[----:B------:R-:W-:Y:S01]  /*11c90*/  IADD3 R11, P0, RZ, -R9, RZ ;  /* 0x80000009ff0b7210 */ /* 0x000fe20007f1e0ff */
[----:B------:R-:W-:-:S04]  /*11ca0*/  ULDC.64 UR8, c[0x0][0x640] ;  /* 0x0001900000087ab9 */ /* 0x000fc80000000a00 */
[----:B------:R-:W-:Y:S01]  /*11cb0*/  IMAD.X R2, RZ, RZ, ~R2, P0 ;  /* 0x000000ffff027224 */ /* 0x000fe200000e0e02 */
[----:B------:R-:W-:-:S03]  /*11cc0*/  ISETP.NE.U32.AND P0, PT, RZ, UR8, PT ;  /* 0x00000008ff007c0c */ /* 0x000fc6000bf05070 */
[----:B------:R-:W-:Y:S01]  /*11cd0*/  IMAD R2, R2, UR6, RZ ;  /* 0x0000000602027c24 */ /* 0x000fe2000f8e02ff */
[----:B------:R-:W-:-:S03]  /*11ce0*/  ISETP.NE.AND.EX P0, PT, RZ, UR9, PT, P0 ;  /* 0x00000009ff007c0c */ /* 0x000fc6000bf05300 */
[----:B------:R-:W-:Y:S02]  /*11cf0*/  IMAD R5, R11, UR7, R2 ;  /* 0x000000070b057c24 */ /* 0x000fe4000f8e0202 */
[----:B------:R-:W-:-:S04]  /*11d00*/  IMAD.MOV.U32 R2, RZ, RZ, R13 ;  /* 0x000000ffff027224 */ /* 0x000fc800078e000d */
[----:B------:R-:W-:Y:S01]  /*11d10*/  IMAD.WIDE.U32 R2, R11, UR6, R2 ;  /* 0x000000060b027c25 */ /* 0x000fe2000f8e0002 */
[----:B------:R-:W-:-:S03]  /*11d20*/  ULDC UR6, c[0x0][0x618] ;  /* 0x0001860000067ab9 */ /* 0x000fc60000000800 */
[----:B------:R-:W-:-:S05]  /*11d30*/  IMAD.IADD R3, R3, 0x1, R5 ;  /* 0x0000000103037824 */ /* 0x000fca00078e0205 */
[--C-:B------:R-:W-:Y:S02]  /*11d40*/  SHF.R.U64 R10, R2, UR6, R3.reuse ;  /* 0x00000006020a7c19 */ /* 0x100fe40008001203 */
[----:B------:R-:W-:Y:S01]  /*11d50*/  SHF.R.U32.HI R3, RZ, UR6, R3 ;  /* 0x00000006ff037c19 */ /* 0x000fe20008011603 */
[----:B------:R-:W-:-:S03]  /*11d60*/  ULDC UR6, c[0x0][0x608] ;  /* 0x0001820000067ab9 */ /* 0x000fc60000000800 */
[--C-:B------:R-:W-:Y:S02]  /*11d70*/  SHF.R.U64 R12, R10, UR6, R3.reuse ;  /* 0x000000060a0c7c19 */ /* 0x100fe40008001203 */
[----:B------:R-:W-:Y:S01]  /*11d80*/  SHF.R.U32.HI R3, RZ, UR6, R3 ;  /* 0x00000006ff037c19 */ /* 0x000fe20008011603 */
[----:B------:R-:W-:-:S03]  /*11d90*/  ULDC UR6, c[0x0][0x658] ;  /* 0x0001960000067ab9 */ /* 0x000fc60000000800 */
[--C-:B------:R-:W-:Y:S02]  /*11da0*/  SHF.R.U64 R11, R12, UR6, R3.reuse ;  /* 0x000000060c0b7c19 */ /* 0x100fe40008001203 */
[----:B------:R-:W-:-:S03]  /*11db0*/  SHF.R.U32.HI R13, RZ, UR6, R3 ;  /* 0x00000006ff0d7c19 */ /* 0x000fc60008011603 */
[----:B------:R-:W-:Y:S02]  /*11dc0*/  IMAD.MOV.U32 R2, RZ, RZ, R11 ;  /* 0x000000ffff027224 */ /* 0x000fe400078e000b */
[----:B------:R-:W-:Y:S01]  /*11dd0*/  IMAD.MOV.U32 R3, RZ, RZ, R13 ;  /* 0x000000ffff037224 */ /* 0x000fe200078e000d */
[----:B------:R-:W-:Y:S06]  /*11de0*/  @!P0 BRA `(.L_x_564) ;  /* 0x0000000000288947 */ /* 0x000fec0003800000 */
        /* <DEDUP_REMOVED lines=10> */
.L_x_564:
[----:B------:R-:W-:Y:S01]  /*11e90*/  ULDC UR6, c[0x0][0x648] ;  /* 0x0001920000067ab9 */ /* 0x000fe20000000800 */
[----:B------:R-:W-:Y:S01]  /*11ea0*/  LOP3.LUT R12, R12, UR16, RZ, 0xc0, !PT ;  /* 0x000000100c0c7c12 */ /* 0x000fe2000f8ec0ff */
[----:B------:R-:W-:Y:S01]  /*11eb0*/  UISETP.NE.AND UP0, UPT, UR46, URZ, UPT ;  /* 0x0000003f2e00728c */ /* 0x000fe2000bf05270 */
[----:B------:R-:W-:Y:S01]  /*11ec0*/  SHF.R.U64 R3, R2, UR6, R3 ;  /* 0x0000000602037c19 */ /* 0x000fe20008001203 */
[----:B------:R-:W-:Y:S01]  /*11ed0*/  ULDC UR6, c[0x0][0x638] ;  /* 0x00018e0000067ab9 */ /* 0x000fe20000000800 */
[----:B------:R-:W-:-:S03]  /*11ee0*/  IMAD.MOV.U32 R4, RZ, RZ, 0x1 ;  /* 0x00000001ff047424 */ /* 0x000fc600078e00ff */
[----:B------:R-:W-:Y:S01]  /*11ef0*/  IMAD.MOV R2, RZ, RZ, -R3 ;  /* 0x000000ffff027224 */ /* 0x000fe200078e0a03 */
[----:B------:R-:W-:Y:S01]  /*11f00*/  PLOP3.LUT P0, PT, PT, PT, UP0, 0x40, 0x0 ;  /* 0x000000000000781c */ /* 0x000fe20003f0e808 */
[----:B------:R-:W-:Y:S01]  /*11f10*/  IMAD R12, R3, UR5, R12 ;  /* 0x00000005030c7c24 */ /* 0x000fe2000f8e020c */
[----:B------:R-:W-:Y:S01]  /*11f20*/  PLOP3.LUT P1, PT, PT, PT, UP0, 0x40, 0x0 ;  /* 0x000000000000781c */ /* 0x000fe20003f2e808 */
[----:B------:R-:W-:Y:S01]  /*11f30*/  IMAD R11, R2, UR6, R11 ;  /* 0x00000006020b7c24 */ /* 0x000fe2000f8e020b */
[----:B------:R-:W-:Y:S01]  /*11f40*/  ULDC UR6, c[0x0][0x610] ;  /* 0x0001840000067ab9 */ /* 0x000fe20000000800 */
[----:B------:R-:W-:Y:S01]  /*11f50*/  LOP3.LUT R2, R10, UR4, RZ, 0xc0, !PT ;  /* 0x000000040a027c12 */ /* 0x000fe2000f8ec0ff */
[----:B------:R-:W-:Y:S01]  /*11f60*/  IMAD R7, R12, UR6, R7 ;  /* 0x000000060c077c24 */ /* 0x000fe2000f8e0207 */
[----:B------:R-:W-:-:S03]  /*11f70*/  ULDC UR6, c[0x0][0x600] ;  /* 0x0001800000067ab9 */ /* 0x000fc60000000800 */
[----:B------:R-:W-:-:S05]  /*11f80*/  IMAD R2, R11, UR6, R2 ;  /* 0x000000060b027c24 */ /* 0x000fca000f8e0202 */
[----:B------:R-:W-:Y:S02]  /*11f90*/  SEL R3, R2, R7, P0 ;  /* 0x0000000702037207 */ /* 0x000fe40000000000 */
[----:B------:R-:W-:-:S07]  /*11fa0*/  SEL R2, R7, R2, P1 ;  /* 0x0000000207027207 */ /* 0x000fce0000800000 */
.L_x_562:
[----:B------:R-:W-:Y:S05]  /*11fb0*/  BSYNC B1 ;  /* 0x0000000000017941 */ /* 0x000fea0003800000 */
.L_x_561:
[----:B------:R-:W-:-:S13]  /*11fc0*/  LOP3.LUT P0, RZ, R4, 0xff, RZ, 0xc0, !PT ;  /* 0x000000ff04ff7812 */ /* 0x000fda000780c0ff */
[----:B------:R-:W-:Y:S05]  /*11fd0*/  @P0 BRA `(.L_x_565) ;  /* 0xfffffff400080947 */ /* 0x000fea000383ffff */
[----:B------:R-:W-:Y:S05]  /*11fe0*/  BSYNC B0 ;  /* 0x0000000000007941 */ /* 0x000fea0003800000 */
.L_x_554:
[----:B------:R-:W-:-:S03]  /*11ff0*/  UMOV UR6, 0xffffffff ;  /* 0xffffffff00067882 */ /* 0x000fc60000000000 */
[----:B------:R-:W-:Y:S05]  /*12000*/  BRA.DIV UR6, `(.L_x_566) ;  /* 0x0000000606187947 */ /* 0x000fea000b800000 */
[----:B------:R-:W-:-:S13]  /*12010*/  ELECT P6, URZ, PT ;  /* 0x00000000003f782f */ /* 0x000fda00038c0000 */
.L_x_580:
[----:B------:R-:W-:Y:S04]  /*12020*/  BSSY B0, `(.L_x_567) ;  /* 0x000002c000007945 */ /* 0x000fe80003800000 */
[----:B------:R-:W-:Y:S05]  /*12030*/  @!P6 BRA `(.L_x_568) ;  /* 0x0000000000a8e947 */ /* 0x000fea0003800000 */
[----:B------:R-:W-:-:S04]  /*12040*/  ULOP3.LUT UR6, UR40, 0x2, URZ, 0xfc, !UPT ;  /* 0x0000000228067892 */ /* 0x000fc8000f8efc3f */
[----:B------:R-:W-:-:S06]  /*12050*/  UISETP.NE.AND UP0, UPT, UR6, 0x3, UPT ;  /* 0x000000030600788c */ /* 0x000fcc000bf05270 */
[----:B------:R-:W-:-:S13]  /*12060*/  PLOP3.LUT P0, PT, PT, PT, UP0, 0x80, 0x0 ;  /* 0x000000000000781c */ /* 0x000fda0003f0f008 */
[----:B------:R-:W-:Y:S05]  /*12070*/  @!P0 BRA `(.L_x_569) ;  /* 0x0000000000048947 */ /* 0x000fea0003800000 */
[----:B------:R-:W-:Y:S01]  /*12080*/  BPT.TRAP 0x1 ;  /* 0x000000040000795c */ /* 0x000fe20000300000 */
.L_x_569:
[----:B------:R-:W0:Y:S01]  /*12090*/  S2R R3, SR_CgaCtaId ;  /* 0x0000000000037919 */ /* 0x000e220000008800 */
[----:B------:R-:W-:-:S04]  /*120a0*/  MOV R2, 0x400 ;  /* 0x0000040000027802 */ /* 0x000fc80000000f00 */
[----:B0-----:R-:W-:Y:S02]  /*120b0*/  LEA R3, R3, R2, 0x18 ;  /* 0x0000000203037211 */ /* 0x001fe400078ec0ff */
[----:B------:R-:W-:-:S03]  /*120c0*/  SHF.L.U32 R2, R0, 0x1f, RZ ;  /* 0x0000001f00027819 */ /* 0x000fc600000006ff */
[----:B------:R-:W-:-:S04]  /*120d0*/  VIADD R3, R3, 0x20 ;  /* 0x0000002003037836 */ /* 0x000fc80000000000 */
[----:B------:R-:W-:-:S04]  /*120e0*/  IMAD R5, R6, 0x8, R3 ;  /* 0x0000000806057824 */ /* 0x000fc800078e0203 */
[----:B------:R-:W0:Y:S02]  /*120f0*/  SYNCS.PHASECHK.TRANS64.TRYWAIT P0, [R5+URZ], R2 ;  /* 0x00000002050075a7 */ /* 0x000e24000800017f */
[----:B0-----:R-:W-:Y:S05]  /*12100*/  @!P0 BRA `(.L_x_570) ;  /* 0x0000000000f88947 */ /* 0x001fea0003800000 */
.L_x_581:
[----:B------:R-:W-:-:S05]  /*12110*/  VIADD R6, R6, 0x1 ;  /* 0x0000000106067836 */ /* 0x000fca0000000000 */
[----:B------:R-:W-:-:S04]  /*12120*/  ISETP.NE.AND P0, PT, R6, 0x4, PT ;  /* 0x000000040600780c */ /* 0x000fc80003f05270 */
[----:B0-----:R-:W-:Y:S02]  /*12130*/  SEL R5, RZ, 0x1, P0 ;  /* 0x00000001ff057807 */ /* 0x001fe40000000000 */
[----:B------:R-:W-:Y:S02]  /*12140*/  SEL R6, R6, RZ, P0 ;  /* 0x000000ff06067207 */ /* 0x000fe40000000000 */
[----:B------:R-:W-:-:S03]  /*12150*/  LOP3.LUT R5, R0, R5, RZ, 0x3c, !PT ;  /* 0x0000000500057212 */ /* 0x000fc600078e3cff */
[----:B------:R-:W-:Y:S01]  /*12160*/  IMAD R7, R6, 0x8, R3 ;  /* 0x0000000806077824 */ /* 0x000fe200078e0203 */
[----:B------:R-:W-:-:S04]  /*12170*/  SHF.L.U32 R0, R5, 0x1f, RZ ;  /* 0x0000001f05007819 */ /* 0x000fc800000006ff */
[----:B------:R-:W0:Y:S02]  /*12180*/  SYNCS.PHASECHK.TRANS64.TRYWAIT P0, [R7+URZ], R0 ;  /* 0x00000000070075a7 */ /* 0x000e24000800017f */
[----:B0-----:R-:W-:Y:S05]  /*12190*/  @!P0 BRA `(.L_x_571) ;  /* 0x0000000000e88947 */ /* 0x001fea0003800000 */
.L_x_582:
[----:B0-----:R-:W-:-:S05]  /*121a0*/  VIADD R0, R6, 0x1 ;  /* 0x0000000106007836 */ /* 0x001fca0000000000 */
[----:B------:R-:W-:-:S04]  /*121b0*/  ISETP.NE.AND P0, PT, R0, 0x4, PT ;  /* 0x000000040000780c */ /* 0x000fc80003f05270 */
[----:B------:R-:W-:Y:S02]  /*121c0*/  SEL R2, RZ, 0x1, P0 ;  /* 0x00000001ff027807 */ /* 0x000fe40000000000 */
[----:B------:R-:W-:Y:S02]  /*121d0*/  SEL R4, R0, RZ, P0 ;  /* 0x000000ff00047207 */ /* 0x000fe40000000000 */
[----:B------:R-:W-:-:S03]  /*121e0*/  LOP3.LUT R5, R5, R2, RZ, 0x3c, !PT ;  /* 0x0000000205057212 */ /* 0x000fc600078e3cff */
[----:B------:R-:W-:Y:S01]  /*121f0*/  IMAD R7, R4, 0x8, R3 ;  /* 0x0000000804077824 */ /* 0x000fe200078e0203 */
[----:B------:R-:W-:-:S04]  /*12200*/  SHF.L.U32 R0, R5, 0x1f, RZ ;  /* 0x0000001f05007819 */ /* 0x000fc800000006ff */
[----:B------:R-:W0:Y:S02]  /*12210*/  SYNCS.PHASECHK.TRANS64.TRYWAIT P0, [R7+URZ], R0 ;  /* 0x00000000070075a7 */ /* 0x000e24000800017f */
[----:B0-----:R-:W-:Y:S05]  /*12220*/  @!P0 BRA `(.L_x_572) ;  /* 0x0000000000d88947 */ /* 0x001fea0003800000 */
.L_x_583:
[----:B0-----:R-:W-:-:S05]  /*12230*/  VIADD R0, R4, 0x1 ;  /* 0x0000000104007836 */ /* 0x001fca0000000000 */
[----:B------:R-:W-:-:S04]  /*12240*/  ISETP.NE.AND P0, PT, R0, 0x4, PT ;  /* 0x000000040000780c */ /* 0x000fc80003f05270 */
[----:B------:R-:W-:Y:S02]  /*12250*/  SEL R2, RZ, 0x1, P0 ;  /* 0x00000001ff027807 */ /* 0x000fe40000000000 */
[----:B------:R-:W-:Y:S02]  /*12260*/  SEL R0, R0, RZ, P0 ;  /* 0x000000ff00007207 */ /* 0x000fe40000000000 */
[----:B------:R-:W-:-:S03]  /*12270*/  LOP3.LUT R2, R5, R2, RZ, 0x3c, !PT ;  /* 0x0000000205027212 */ /* 0x000fc600078e3cff */
[----:B------:R-:W-:Y:S01]  /*12280*/  IMAD R3, R0, 0x8, R3 ;  /* 0x0000000800037824 */ /* 0x000fe200078e0203 */
[----:B------:R-:W-:-:S07]  /*12290*/  SHF.L.U32 R0, R2, 0x1f, RZ ;  /* 0x0000001f02007819 */ /* 0x000fce00000006ff */
.L_x_573:
[----:B0-----:R0:W1:Y:S02]  /*122a0*/  SYNCS.PHASECHK.TRANS64.TRYWAIT P0, [R3+URZ], R0 ;  /* 0x00000000030075a7 */ /* 0x001064000800017f */
[----:B-1----:R-:W-:Y:S05]  /*122b0*/  @!P0 NANOSLEEP.SYNCS 0x989680 ;  /* 0x009896800000895d */ /* 0x002fea0003900000 */
[----:B------:R-:W1:Y:S02]  /*122c0*/  @!P0 SYNCS.PHASECHK.TRANS64 P0, [R3+URZ], R0 ;  /* 0x00000000030085a7 */ /* 0x000e64000800007f */
[----:B-1----:R-:W-:Y:S05]  /*122d0*/  @!P0 BRA `(.L_x_573) ;  /* 0xfffffffc00f08947 */ /* 0x002fea000383ffff */
.L_x_568:
[----:B------:R-:W-:Y:S05]  /*122e0*/  BSYNC B0 ;  /* 0x0000000000007941 */ /* 0x000fea0003800000 */
.L_x_567:
[----:B------:R-:W-:Y:S05]  /*122f0*/  EXIT ;  /* 0x000000000000794d */ /* 0x000fea0003800000 */
.L_x_21:
[----:B--2---:R2:W3:Y:S02]  /*12300*/  SYNCS.PHASECHK.TRANS64.TRYWAIT P1, [R3+URZ], R2 ;  /* 0x00000002030075a7 */ /* 0x0044e4000802017f */
[----:B---3--:R-:W-:Y:S05]  /*12310*/  @!P1 NANOSLEEP.SYNCS 0x989680 ;  /* 0x009896800000995d */ /* 0x008fea0003900000 */
[----:B------:R-:W3:Y:S02]  /*12320*/  @!P1 SYNCS.PHASECHK.TRANS64 P1, [R3+URZ], R2 ;  /* 0x00000002030095a7 */ /* 0x000ee4000802007f */
[----:B---3--:R-:W-:Y:S05]  /*12330*/  @!P1 BRA `(.L_x_21) ;  /* 0xfffffffc00f09947 */ /* 0x008fea000383ffff */
[----:B------:R-:W-:Y:S05]  /*12340*/  BRA `(.L_x_20) ;  /* 0xfffffef000f07947 */ /* 0x000fea000383ffff */
.L_x_26:
[----:B-1----:R1:W2:Y:S02]  /*12350*/  SYNCS.PHASECHK.TRANS64.TRYWAIT P1, [R5+URZ], R6 ;  /* 0x00000006050075a7 */ /* 0x0022a4000802017f */
[----:B--2---:R-:W-:Y:S05]  /*12360*/  @!P1 NANOSLEEP.SYNCS 0x989680 ;  /* 0x009896800000995d */ /* 0x004fea0003900000 */
[----:B------:R-:W2:Y:S02]  /*12370*/  @!P1 SYNCS.PHASECHK.TRANS64 P1, [R5+URZ], R6 ;  /* 0x00000006050095a7 */ /* 0x000ea4000802007f */
[----:B--2---:R-:W-:Y:S05]  /*12380*/  @!P1 BRA `(.L_x_26) ;  /* 0xfffffffc00f09947 */ /* 0x004fea000383ffff */
[----:B------:R-:W-:Y:S05]  /*12390*/  BRA `(.L_x_25) ;  /* 0xfffffef800947947 */ /* 0x000fea000383ffff */
.L_x_555:
[----:B------:R-:W-:Y:S01]  /*123a0*/  BSSY B1, `(.L_x_574) ;  /* 0x0000006000017945 */ /* 0x000fe20003800000 */
[----:B------:R-:W-:-:S07]  /*123b0*/  IMAD.MOV.U32 R15, RZ, RZ, -0x1 ;  /* 0xffffffffff0f7424 */ /* 0x000fce00078e00ff */
[----:B------:R-:W-:Y:S05]  /*123c0*/  WARPSYNC.COLLECTIVE R15, `(.L_x_575) ;  /* 0x000000000f0c7348 */ /* 0x000fea0003c00000 */
[----:B------:R-:W-:Y:S02]  /*123d0*/  ELECT P6, UR62, PT ;  /* 0x00000000003e782f */ /* 0x000fe400038c0000 */
[----:B------:R-:W-:Y:S01]  /*123e0*/  MOV R14, UR62 ;  /* 0x0000003e000e7c02 */ /* 0x000fe20008000f00 */
[----:B------:R-:W-:Y:S10]  /*123f0*/  ENDCOLLECTIVE ;  /* 0x000000000000791b */ /* 0x000ff40003800000 */
.L_x_575:
[----:B------:R-:W-:Y:S05]  /*12400*/  BSYNC B1 ;  /* 0x0000000000017941 */ /* 0x000fea0003800000 */
.L_x_574:
[----:B------:R-:W-:Y:S05]  /*12410*/  BRA `(.L_x_576) ;  /* 0xfffffff000047947 */ /* 0x000fea000383ffff */
.L_x_558:
[----:B0-----:R0:W2:Y:S02]  /*12420*/  SYNCS.PHASECHK.TRANS64.TRYWAIT P0, [R10+URZ+0x20], R5 ;  /* 0x000020050a0075a7 */ /* 0x0010a4000800017f */
[----:B--2---:R-:W-:Y:S05]  /*12430*/  @!P0 NANOSLEEP.SYNCS 0x989680 ;  /* 0x009896800000895d */ /* 0x004fea0003900000 */
[----:B------:R-:W2:Y:S02]  /*12440*/  @!P0 SYNCS.PHASECHK.TRANS64 P0, [R10+URZ+0x20], R5 ;  /* 0x000020050a0085a7 */ /* 0x000ea4000800007f */
[----:B--2---:R-:W-:Y:S05]  /*12450*/  @!P0 BRA `(.L_x_558) ;  /* 0xfffffffc00f08947 */ /* 0x004fea000383ffff */
[----:B------:R-:W-:Y:S05]  /*12460*/  BRA `(.L_x_577) ;  /* 0xfffffff000447947 */ /* 0x000fea000383ffff */
.L_x_566:
[----:B------:R-:W-:Y:S01]  /*12470*/  BSSY B0, `(.L_x_578) ;  /* 0x0000006000007945 */ /* 0x000fe20003800000 */
[----:B------:R-:W-:-:S07]  /*12480*/  IMAD.MOV.U32 R15, RZ, RZ, -0x1 ;  /* 0xffffffffff0f7424 */ /* 0x000fce00078e00ff */
[----:B------:R-:W-:Y:S05]  /*12490*/  WARPSYNC.COLLECTIVE R15, `(.L_x_579) ;  /* 0x000000000f0c7348 */ /* 0x000fea0003c00000 */
[----:B------:R-:W-:Y:S02]  /*124a0*/  ELECT P6, UR62, PT ;  /* 0x00000000003e782f */ /* 0x000fe400038c0000 */
[----:B------:R-:W-:Y:S01]  /*124b0*/  MOV R14, UR62 ;  /* 0x0000003e000e7c02 */ /* 0x000fe20008000f00 */
[----:B------:R-:W-:Y:S10]  /*124c0*/  ENDCOLLECTIVE ;  /* 0x000000000000791b */ /* 0x000ff40003800000 */
.L_x_579:
[----:B------:R-:W-:Y:S05]  /*124d0*/  BSYNC B0 ;  /* 0x0000000000007941 */ /* 0x000fea0003800000 */
.L_x_578:
[----:B------:R-:W-:Y:S05]  /*124e0*/  BRA `(.L_x_580) ;  /* 0xfffffff800cc7947 */ /* 0x000fea000383ffff */
.L_x_570:
[----:B0-----:R0:W1:Y:S02]  /*124f0*/  SYNCS.PHASECHK.TRANS64.TRYWAIT P0, [R5+URZ], R2 ;  /* 0x00000002050075a7 */ /* 0x001064000800017f */
[----:B-1----:R-:W-:Y:S05]  /*12500*/  @!P0 NANOSLEEP.SYNCS 0x989680 ;  /* 0x009896800000895d */ /* 0x002fea0003900000 */
[----:B------:R-:W1:Y:S02]  /*12510*/  @!P0 SYNCS.PHASECHK.TRANS64 P0, [R5+URZ], R2 ;  /* 0x00000002050085a7 */ /* 0x000e64000800007f */
[----:B-1----:R-:W-:Y:S05]  /*12520*/  @!P0 BRA `(.L_x_570) ;  /* 0xfffffffc00f08947 */ /* 0x002fea000383ffff */
[----:B------:R-:W-:Y:S05]  /*12530*/  BRA `(.L_x_581) ;  /* 0xfffffff800f47947 */ /* 0x000fea000383ffff */
.L_x_571:
[----:B0-----:R0:W1:Y:S02]  /*12540*/  SYNCS.PHASECHK.TRANS64.TRYWAIT P0, [R7+URZ], R0 ;  /* 0x00000000070075a7 */ /* 0x001064000800017f */
[----:B-1----:R-:W-:Y:S05]  /*12550*/  @!P0 NANOSLEEP.SYNCS 0x989680 ;  /* 0x009896800000895d */ /* 0x002fea0003900000 */
[----:B------:R-:W1:Y:S02]  /*12560*/  @!P0 SYNCS.PHASECHK.TRANS64 P0, [R7+URZ], R0 ;  /* 0x00000000070085a7 */ /* 0x000e64000800007f */
[----:B-1----:R-:W-:Y:S05]  /*12570*/  @!P0 BRA `(.L_x_571) ;  /* 0xfffffffc00f08947 */ /* 0x002fea000383ffff */
[----:B------:R-:W-:Y:S05]  /*12580*/  BRA `(.L_x_582) ;  /* 0xfffffffc00047947 */ /* 0x000fea000383ffff */
.L_x_572:
[----:B0-----:R0:W1:Y:S02]  /*12590*/  SYNCS.PHASECHK.TRANS64.TRYWAIT P0, [R7+URZ], R0 ;  /* 0x00000000070075a7 */ /* 0x001064000800017f */
[----:B-1----:R-:W-:Y:S05]  /*125a0*/  @!P0 NANOSLEEP.SYNCS 0x989680 ;  /* 0x009896800000895d */ /* 0x002fea0003900000 */
[----:B------:R-:W1:Y:S02]  /*125b0*/  @!P0 SYNCS.PHASECHK.TRANS64 P0, [R7+URZ], R0 ;  /* 0x00000000070085a7 */ /* 0x000e64000800007f */
[----:B-1----:R-:W-:Y:S05]  /*125c0*/  @!P0 BRA `(.L_x_572) ;  /* 0xfffffffc00f08947 */ /* 0x002fea000383ffff */
[----:B------:R-:W-:Y:S05]  /*125d0*/  BRA `(.L_x_583) ;  /* 0xfffffffc00147947 */ /* 0x000fea000383ffff */
.L_x_584:
[----:B------:R-:W-:-:S00]  /*125e0*/  BRA `(.L_x_584) ;  /* 0xfffffffc00fc7947 */ /* 0x000fc0000383ffff */
[----:B------:R-:W-:-:S00]  /*125f0*/  NOP ;  /* 0x0000000000007918 */ /* 0x000fc00000000000 */
        /* <DEDUP_REMOVED lines=8> */
.L_x_585:


//--------------------- .nv.global.init           --------------------------
	.section	.nv.global.init,"aw",@progbits
.nv.global.init:
	.type		$str$22,@object
	.size		$str$22,($str$23 - $str$22)
$str$22:
        /*0000*/ 	.byte	0x6b, 0x5f, 0x74, 0x69, 0x6c, 0x65, 0x5f, 0x63, 0x6f, 0x75, 0x6e, 0x74, 0x20, 0x3e, 0x3d, 0x20
        /*0010*/ 	.byte	0x31, 0x00
	.type		$str$23,@object
	.size		$str$23,(__unnamed_1 - $str$23)
$str$23:
        /*0012*/ 	.byte	0x2f, 0x74, 0x6d, 0x70, 0x2f, 0x63, 0x75, 0x74, 0x6c, 0x61, 0x73, 0x73, 0x5f, 0x73, 0x77, 0x65
        /*0022*/ 	.byte	0x65, 0x70, 0x5f, 0x73, 0x72, 0x63, 0x2f, 0x69, 0x6e, 0x63, 0x6c, 0x75, 0x64, 0x65, 0x2f, 0x63
        /*0032*/ 	.byte	0x75, 0x74, 0x6c, 0x61, 0x73, 0x73, 0x2f, 0x67, 0x65, 0x6d, 0x6d, 0x2f, 0x63, 0x6f, 0x6c, 0x6c
        /*0042*/ 	.byte	0x65, 0x63, 0x74, 0x69, 0x76, 0x65, 0x2f, 0x73, 0x6d, 0x39, 0x30, 0x5f, 0x6d, 0x6d, 0x61, 0x5f
        /*0052*/ 	.byte	0x74, 0x6d, 0x61, 0x5f, 0x67, 0x6d, 0x6d, 0x61, 0x5f, 0x73, 0x73, 0x5f, 0x77, 0x61, 0x72, 0x70
        /*0062*/ 	.byte	0x73, 0x70, 0x65, 0x63, 0x69, 0x61, 0x6c, 0x69, 0x7a, 0x65, 0x64, 0x2e, 0x68, 0x70, 0x70, 0x00
	.type		__unnamed_1,@object
	.size		__unnamed_1,(.L_0 - __unnamed_1)
__unnamed_1:
        /* <DEDUP_REMOVED lines=174> */
        /*0b52*/ 	.byte	0x74, 0x69, 0x74, 0x79, 0x5d, 0x00
.L_0:


//--------------------- .nv.shared._ZN7cutlass13device_kernelINS_4gemm6kernel13GemmUniversalIN4cute5tupleIJiiiiEEENS1_10collective13CollectiveMmaINS1_34MainloopSm90TmaGmmaWarpSpecializedILi4ENS5_IJNS4_1CILi2EEESB_NSA_ILi1EEEEEENS1_35KernelTmaWarpSpecializedCooperativeEEENS5_IJNSA_ILi256EEESG_NSA_ILi32EEEEEEaNS5_IJlSC_lEEEaSJ_NS4_8TiledMMAINS4_8MMA_AtomIJNS4_4SM904GMMA27MMA_64x256x32_S32S8S8_SS_TNEEEENS4_6LayoutINS5_IJSB_SC_SC_EEENS5_IJSC_NSA_ILi0EEESS_EEEEENS5_IJNS4_10UnderscoreESV_SV_EEEEENS4_23SM90_TMA_LOAD_MULTICASTENS4_14ComposedLayoutINS4_7SwizzleILi1ELi4ELi3EEENS4_18smem_ptr_flag_bitsILi8EEENSQ_INS5_IJNSA_ILi8EEESH_EEENS5_IJSH_SC_EEEEEEEvNS4_8identityESY_S18_vS19_EENS_8epilogue10collective6detail29Sm90TmaWarpSpecializedAdapterINS1C_15DefaultEpilogueIaSJ_SJ_NS1B_6thread17LinearCombinationIaLi1EiiLNS1G_9ScaleType4KindE0ELNS_15FloatRoundStyleE2EaEENS1_15EpilogueDefaultEEEEEvvEEEEvNT_6ParamsE --------------------------
	.section	.nv.shared._ZN7cutlass13device_kernelINS_4gemm6kernel13GemmUniversalIN4cute5tupleIJiiiiEEENS1_10collective13CollectiveMmaINS1_34MainloopSm90TmaGmmaWarpSpecializedILi4ENS5_IJNS4_1CILi2EEESB_NSA_ILi1EEEEEENS1_35KernelTmaWarpSpecializedCooperativeEEENS5_IJNSA_ILi256EEESG_NSA_ILi32EEEEEEaNS5_IJlSC_lEEEaSJ_NS4_8TiledMMAINS4_8MMA_AtomIJNS4_4SM904GMMA27MMA_64x256x32_S32S8S8_SS_TNEEEENS4_6LayoutINS5_IJSB_SC_SC_EEENS5_IJSC_NSA_ILi0EEESS_EEEEENS5_IJNS4_10UnderscoreESV_SV_EEEEENS4_23SM90_TMA_LOAD_MULTICASTENS4_14ComposedLayoutINS4_7SwizzleILi1ELi4ELi3EEENS4_18smem_ptr_flag_bitsILi8EEENSQ_INS5_IJNSA_ILi8EEESH_EEENS5_IJSH_SC_EEEEEEEvNS4_8identityESY_S18_vS19_EENS_8epilogue10collective6detail29Sm90TmaWarpSpecializedAdapterINS1C_15DefaultEpilogueIaSJ_SJ_NS1B_6thread17LinearCombinationIaLi1EiiLNS1G_9ScaleType4KindE0ELNS_15FloatRoundStyleE2EaEENS1_15EpilogueDefaultEEEEEvvEEEEvNT_6ParamsE,"aw",@nobits
	.sectionflags	@""
	.align	16
	.zero		1024


//--------------------- .nv.shared.reserved.0     --------------------------
	.section	.nv.shared.reserved.0,"aw",@nobits
	.weak		__nv_reservedSMEM_offset_0_alias
	.size		__nv_reservedSMEM_offset_0_alias, 0, 0
	.other		__nv_reservedSMEM_offset_0_alias,@"STO_CUDA_RESERVED_SHARED STV_DEFAULT"
__nv_reservedSMEM_offset_0_alias:
	.zero		0


//--------------------- .nv.global                --------------------------
	.section	.nv.global,"aw",@nobits
.nv.global:
	.type		_ZN39_INTERNAL_fd8b3e59_4_k_cu_8820a0df_74024cute1_E,@object
	.size		_ZN39_INTERNAL_fd8b3e59_4_k_cu_8820a0df_74024cute1_E,(_ZN39_INTERNAL_fd8b3e59_4_k_cu_8820a0df_74024cuda3std3__45__cpo6cbeginE - _ZN39_INTERNAL_fd8b3e59_4_k_cu_8820a0df_74024cute1_E)
_ZN39_INTERNAL_fd8b3e59_4_k_cu_8820a0df_74024cute1_E:
	.zero		1
	.type		_ZN39_INTERNAL_fd8b3e59_4_k_cu_8820a0df_74024cuda3std3__45__cpo6cbeginE,@object
	.size		_ZN39_INTERNAL_fd8b3e59_4_k_cu_8820a0df_74024cuda3std3__45__cpo6cbeginE,(_ZN39_INTERNAL_fd8b3e59_4_k_cu_8820a0df_74024cuda3std3__48in_placeE - _ZN39_INTERNAL_fd8b3e59_4_k_cu_8820a0df_74024cuda3std3__45__cpo6cbeginE)
_ZN39_INTERNAL_fd8b3e59_4_k_cu_8820a0df_74024cuda3std3__45__cpo6cbeginE:
	.zero		1
	.type		_ZN39_INTERNAL_fd8b3e59_4_k_cu_8820a0df_74024cuda3std3__48in_placeE,@object
	.size		_ZN39_INTERNAL_fd8b3e59_4_k_cu_8820a0df_74024cuda3std3__48in_placeE,(_ZN39_INTERNAL_fd8b3e59_4_k_cu_8820a0df_74024cuda3std6ranges3__45__cpo9iter_moveE - _ZN39_INTERNAL_fd8b3e59_4_k_cu_8820a0df_74024cuda3std3__48in_placeE)
_ZN39_INTERNAL_fd8b3e59_4_k_cu_8820a0df_74024cuda3std3__48in_placeE:
	.zero		1
	.type		_ZN39_INTERNAL_fd8b3e59_4_k_cu_8820a0df_74024cuda3std6ranges3__45__cpo9iter_moveE,@object
	.size		_ZN39_INTERNAL_fd8b3e59_4_k_cu_8820a0df_74024cuda3std6ranges3__45__cpo9iter_moveE,(_ZN39_INTERNAL_fd8b3e59_4_k_cu_8820a0df_74024cuda3std3__45__cpo5beginE - _ZN39_INTERNAL_fd8b3e59_4_k_cu_8820a0df_74024cuda3std6ranges3__45__cpo9iter_moveE)
_ZN39_INTERNAL_fd8b3e59_4_k_cu_8820a0df_74024cuda3std6ranges3__45__cpo9iter_moveE:
	.zero		1
	.type		_ZN39_INTERNAL_fd8b3e59_4_k_cu_8820a0df_74024cuda3std3__45__cpo5beginE,@object
	.size		_ZN39_INTERNAL_fd8b3e59_4_k_cu_8820a0df_74024cuda3std3__45__cpo5beginE,(_ZN39_INTERNAL_fd8b3e59_4_k_cu_8820a0df_74024cuda3std3__441_GLOBAL__N__fd8b3e59_4_k_cu_8820a0df_74026ignoreE - _ZN39_INTERNAL_fd8b3e59_4_k_cu_8820a0df_74024cuda3std3__45__cpo5beginE)
_ZN39_INTERNAL_fd8b3e59_4_k_cu_8820a0df_74024cuda3std3__45__cpo5beginE:
	.zero		1
	.type		_ZN39_INTERNAL_fd8b3e59_4_k_cu_8820a0df_74024cuda3std3__441_GLOBAL__N__fd8b3e59_4_k_cu_8820a0df_74026ignoreE,@object
	.size		_ZN39_INTERNAL_fd8b3e59_4_k_cu_8820a0df_74024cuda3std3__441_GLOBAL__N__fd8b3e59_4_k_cu_8820a0df_74026ignoreE,(_ZN39_INTERNAL_fd8b3e59_4_k_cu_8820a0df_74024cute7productE - _ZN39_INTERNAL_fd8b3e59_4_k_cu_8820a0df_74024cuda3std3__441_GLOBAL__N__fd8b3e59_4_k_cu_8820a0df_74026ignoreE)
_ZN39_INTERNAL_fd8b3e59_4_k_cu_8820a0df_74024cuda3std3__441_GLOBAL__N__fd8b3e59_4_k_cu_8820a0df_74026ignoreE:
	.zero		1
	.type		_ZN39_INTERNAL_fd8b3e59_4_k_cu_8820a0df_74024cute7productE,@object
	.size		_ZN39_INTERNAL_fd8b3e59_4_k_cu_8820a0df_74024cute7productE,(_ZN39_INTERNAL_fd8b3e59_4_k_cu_8820a0df_74024cuda3std3__45__cpo3endE - _ZN39_INTERNAL_fd8b3e59_4_k_cu_8820a0df_74024cute7productE)
_ZN39_INTERNAL_fd8b3e59_4_k_cu_8820a0df_74024cute7productE:
	.zero		1
	.type		_ZN39_INTERNAL_fd8b3e59_4_k_cu_8820a0df_74024cuda3std3__45__cpo3endE,@object
	.size		_ZN39_INTERNAL_fd8b3e59_4_k_cu_8820a0df_74024cuda3std3__45__cpo3endE,(_ZN39_INTERNAL_fd8b3e59_4_k_cu_8820a0df_74024cuda3std3__419piecewise_constructE - _ZN39_INTERNAL_fd8b3e59_4_k_cu_8820a0df_74024cuda3std3__45__cpo3endE)
_ZN39_INTERNAL_fd8b3e59_4_k_cu_8820a0df_74024cuda3std3__45__cpo3endE:
	.zero		1
	.type		_ZN39_INTERNAL_fd8b3e59_4_k_cu_8820a0df_74024cuda3std3__419piecewise_constructE,@object
	.size		_ZN39_INTERNAL_fd8b3e59_4_k_cu_8820a0df_74024cuda3std3__419piecewise_constructE,(_ZN39_INTERNAL_fd8b3e59_4_k_cu_8820a0df_74024cuda3std3__45__cpo4cendE - _ZN39_INTERNAL_fd8b3e59_4_k_cu_8820a0df_74024cuda3std3__419piecewise_constructE)
_ZN39_INTERNAL_fd8b3e59_4_k_cu_8820a0df_74024cuda3std3__419piecewise_constructE:
	.zero		1
	.type		_ZN39_INTERNAL_fd8b3e59_4_k_cu_8820a0df_74024cuda3std3__45__cpo4cendE,@object
	.size		_ZN39_INTERNAL_fd8b3e59_4_k_cu_8820a0df_74024cuda3std3__45__cpo4cendE,(_ZN39_INTERNAL_fd8b3e59_4_k_cu_8820a0df_74024cuda3std6ranges3__45__cpo4swapE - _ZN39_INTERNAL_fd8b3e59_4_k_cu_8820a0df_74024cuda3std3__45__cpo4cendE)
_ZN39_INTERNAL_fd8b3e59_4_k_cu_8820a0df_74024cuda3std3__45__cpo4cendE:
	.zero		1
	.type		_ZN39_INTERNAL_fd8b3e59_4_k_cu_8820a0df_74024cuda3std6ranges3__45__cpo4swapE,@object
	.size		_ZN39_INTERNAL_fd8b3e59_4_k_cu_8820a0df_74024cuda3std6ranges3__45__cpo4swapE,(.L_8 - _ZN39_INTERNAL_fd8b3e59_4_k_cu_8820a0df_74024cuda3std6ranges3__45__cpo4swapE)
_ZN39_INTERNAL_fd8b3e59_4_k_cu_8820a0df_74024cuda3std6ranges3__45__cpo4swapE:
	.zero		1
.L_8:


//--------------------- .nv.constant0._ZN7cutlass13device_kernelINS_4gemm6kernel13GemmUniversalIN4cute5tupleIJiiiiEEENS1_10collective13CollectiveMmaINS1_34MainloopSm90TmaGmmaWarpSpecializedILi4ENS5_IJNS4_1CILi2EEESB_NSA_ILi1EEEEEENS1_35KernelTmaWarpSpecializedCooperativeEEENS5_IJNSA_ILi256EEESG_NSA_ILi32EEEEEEaNS5_IJlSC_lEEEaSJ_NS4_8TiledMMAINS4_8MMA_AtomIJNS4_4SM904GMMA27MMA_64x256x32_S32S8S8_SS_TNEEEENS4_6LayoutINS5_IJSB_SC_SC_EEENS5_IJSC_NSA_ILi0EEESS_EEEEENS5_IJNS4_10UnderscoreESV_SV_EEEEENS4_23SM90_TMA_LOAD_MULTICASTENS4_14ComposedLayoutINS4_7SwizzleILi1ELi4ELi3EEENS4_18smem_ptr_flag_bitsILi8EEENSQ_INS5_IJNSA_ILi8EEESH_EEENS5_IJSH_SC_EEEEEEEvNS4_8identityESY_S18_vS19_EENS_8epilogue10collective6detail29Sm90TmaWarpSpecializedAdapterINS1C_15DefaultEpilogueIaSJ_SJ_NS1B_6thread17LinearCombinationIaLi1EiiLNS1G_9ScaleType4KindE0ELNS_15FloatRoundStyleE2EaEENS1_15EpilogueDefaultEEEEEvvEEEEvNT_6ParamsE --------------------------
	.section	.nv.constant0._ZN7cutlass13device_kernelINS_4gemm6kernel13GemmUniversalIN4cute5tupleIJiiiiEEENS1_10collective13CollectiveMmaINS1_34MainloopSm90TmaGmmaWarpSpecializedILi4ENS5_IJNS4_1CILi2EEESB_NSA_ILi1EEEEEENS1_35KernelTmaWarpSpecializedCooperativeEEENS5_IJNSA_ILi256EEESG_NSA_ILi32EEEEEEaNS5_IJlSC_lEEEaSJ_NS4_8TiledMMAINS4_8MMA_AtomIJNS4_4SM904GMMA27MMA_64x256x32_S32S8S8_SS_TNEEEENS4_6LayoutINS5_IJSB_SC_SC_EEENS5_IJSC_NSA_ILi0EEESS_EEEEENS5_IJNS4_10UnderscoreESV_SV_EEEEENS4_23SM90_TMA_LOAD_MULTICASTENS4_14ComposedLayoutINS4_7SwizzleILi1ELi4ELi3EEENS4_18smem_ptr_flag_bitsILi8EEENSQ_INS5_IJNSA_ILi8EEESH_EEENS5_IJSH_SC_EEEEEEEvNS4_8identityESY_S18_vS19_EENS_8epilogue10collective6detail29Sm90TmaWarpSpecializedAdapterINS1C_15DefaultEpilogueIaSJ_SJ_NS1B_6thread17LinearCombinationIaLi1EiiLNS1G_9ScaleType4KindE0ELNS_15FloatRoundStyleE2EaEENS1_15EpilogueDefaultEEEEEvvEEEEvNT_6ParamsE,"a",@progbits
	.sectionflags	@""
	.align	4
.nv.constant0._ZN7cutlass13device_kernelINS_4gemm6kernel13GemmUniversalIN4cute5tupleIJiiiiEEENS1_10collective13CollectiveMmaINS1_34MainloopSm90TmaGmmaWarpSpecializedILi4ENS5_IJNS4_1CILi2EEESB_NSA_ILi1EEEEEENS1_35KernelTmaWarpSpecializedCooperativeEEENS5_IJNSA_ILi256EEESG_NSA_ILi32EEEEEEaNS5_IJlSC_lEEEaSJ_NS4_8TiledMMAINS4_8MMA_AtomIJNS4_4SM904GMMA27MMA_64x256x32_S32S8S8_SS_TNEEEENS4_6LayoutINS5_IJSB_SC_SC_EEENS5_IJSC_NSA_ILi0EEESS_EEEEENS5_IJNS4_10UnderscoreESV_SV_EEEEENS4_23SM90_TMA_LOAD_MULTICASTENS4_14ComposedLayoutINS4_7SwizzleILi1ELi4ELi3EEENS4_18smem_ptr_flag_bitsILi8EEENSQ_INS5_IJNSA_ILi8EEESH_EEENS5_IJSH_SC_EEEEEEEvNS4_8identityESY_S18_vS19_EENS_8epilogue10collective6detail29Sm90TmaWarpSpecializedAdapterINS1C_15DefaultEpilogueIaSJ_SJ_NS1B_6thread17LinearCombinationIaLi1EiiLNS1G_9ScaleType4KindE0ELNS_15FloatRoundStyleE2EaEENS1_15EpilogueDefaultEEEEEvvEEEEvNT_6ParamsE:
	.zero		1664


//--------------------- SYMBOLS --------------------------

	.type		.nv.reservedSmem.offset0,@object
	.size		.nv.reservedSmem.offset0,0x4
	.type		__assertfail,@function
